def matmul_kernel(
    a_ptr,
    b_ptr,
    c_ptr,
    M,
    N,
    K,
    stride_am,
    stride_ak,
    stride_bk,
    stride_bn,
    stride_cm,
    stride_cn,
    BLOCK_M: tl.constexpr,
    BLOCK_N: tl.constexpr,
    BLOCK_K: tl.constexpr,
    GROUP_M: tl.constexpr,
):
    pid = tl.program_id(axis=0)
    num_pid_m = tl.cdiv(M, BLOCK_M)
    num_pid_n = tl.cdiv(N, BLOCK_N)
    num_pid_in_group = GROUP_M * num_pid_n
    group_id = pid // num_pid_in_group
    first_pid_m = group_id * GROUP_M
    group_size_m = min(num_pid_m - first_pid_m, GROUP_M)
    pid_m = first_pid_m + ((pid % num_pid_in_group) % group_size_m)
    pid_n = (pid % num_pid_in_group) // group_size_m

    offs_am = (pid_m * BLOCK_M + tl.arange(0, BLOCK_M)) % M
    offs_bn = (pid_n * BLOCK_N + tl.arange(0, BLOCK_N)) % N
    offs_k = tl.arange(0, BLOCK_K)
    a_ptrs = a_ptr + offs_am[:, None] * stride_am + offs_k[None, :] * stride_ak
    b_ptrs = b_ptr + offs_k[:, None] * stride_bk + offs_bn[None, :] * stride_bn

    acc = tl.zeros((BLOCK_M, BLOCK_N), dtype=tl.float32)
    for kk in range(0, tl.cdiv(K, BLOCK_K)):
        a = tl.load(a_ptrs, mask=offs_k[None, :] < K - kk * BLOCK_K, other=0.0)
        b = tl.load(b_ptrs, mask=offs_k[:, None] < K - kk * BLOCK_K, other=0.0)
        acc = tl.dot(a, b, acc)
        a_ptrs += BLOCK_K * stride_ak
        b_ptrs += BLOCK_K * stride_bk

    c = acc.to(c_ptr.dtype.element_ty)
    offs_cm = pid_m * BLOCK_M + tl.arange(0, BLOCK_M)
    offs_cn = pid_n * BLOCK_N + tl.arange(0, BLOCK_N)
    c_ptrs = c_ptr + offs_cm[:, None] * stride_cm + offs_cn[None, :] * stride_cn
    mask = (offs_cm[:, None] < M) & (offs_cn[None, :] < N)
    tl.store(c_ptrs, c, mask=mask)

# config = {"BLOCK_K": 64, "BLOCK_M": 32, "BLOCK_N": 128, "GROUP_M": 8, "arch": "sm_90", "dtype": "bf16", "num_ctas": 1, "num_stages": 2, "num_warps": 4}
# arch = sm_90


// ===== COMPILED SASS (sm_90a) =====

	.target	sm_90a

	.elftype	@"ET_EXEC"


//--------------------- .note.nv.tkinfo           --------------------------
	.section	.note.nv.tkinfo,"",@"SHT_NOTE"
	.sectionflags	@"SHF_NOTE_NV_TKINFO"
	.tkinfo
        /*0018*/ 	.word	0x00000002
        /*0030*/ 	.string	""
        /*0030*/ 	.string	"ptxas"
        /*0030*/ 	.string	"Cuda compilation tools, release 13.0, V13.0.88"
        /*0030*/ 	.string	"Build cuda_13.0.r13.0/compiler.36424714_0"
        /*0030*/ 	.string	"-v  -suppress-debug-info  -lineinfo  -arch sm_90a "



//--------------------- .note.nv.cuinfo           --------------------------
	.section	.note.nv.cuinfo,"",@"SHT_NOTE"
	.sectionflags	@"SHF_NOTE_NV_CUINFO"
        /*0018*/ 	.short	0x0002
        /*001a*/ 	.short	0x005a
        /*001c*/ 	.short	0x0082
	.zero		2


//--------------------- .nv.info                  --------------------------
	.section	.nv.info,"",@"SHT_CUDA_INFO"
	.align	4


	//----- nvinfo : EIATTR_REGCOUNT
	.align		4
        /*0000*/ 	.byte	0x04, 0x2f
        /*0002*/ 	.short	(.L_1 - .L_0)
	.align		4
.L_0:
        /*0004*/ 	.word	index@(matmul_kernel)
        /*0008*/ 	.word	0x000000ff


	//----- nvinfo : EIATTR_FRAME_SIZE
	.align		4
.L_1:
        /*000c*/ 	.byte	0x04, 0x11
        /*000e*/ 	.short	(.L_3 - .L_2)
	.align		4
.L_2:
        /*0010*/ 	.word	index@(matmul_kernel)
        /*0014*/ 	.word	0x00000000


	//----- nvinfo : EIATTR_MIN_STACK_SIZE
	.align		4
.L_3:
        /*0018*/ 	.byte	0x04, 0x12
        /*001a*/ 	.short	(.L_5 - .L_4)
	.align		4
.L_4:
        /*001c*/ 	.word	index@(matmul_kernel)
        /*0020*/ 	.word	0x00000000
.L_5:


//--------------------- .nv.compat                --------------------------
	.section	.nv.compat,"",@"SHT_CUDA_COMPAT_INFO"
	.align	4
        /*0000*/ 	.byte	0x02, 0x09, 0x01, 0x00, 0x02, 0x02, 0x01, 0x00, 0x02, 0x05, 0x05, 0x00, 0x03, 0x07, 0x01, 0x01
        /*0010*/ 	.byte	0x02, 0x03, 0x00, 0x00, 0x02, 0x06, 0x01, 0x00, 0x04, 0x0b, 0x08, 0x00, 0x00, 0x00, 0x00, 0x00
        /*0020*/ 	.byte	0x00, 0x00, 0x00, 0x00


//--------------------- .nv.info.matmul_kernel    --------------------------
	.section	.nv.info.matmul_kernel,"",@"SHT_CUDA_INFO"
	.sectionflags	@""
	.align	4


	//----- nvinfo : EIATTR_CUDA_API_VERSION
	.align		4
        /*0000*/ 	.byte	0x04, 0x37
        /*0002*/ 	.short	(.L_7 - .L_6)
.L_6:
        /*0004*/ 	.word	0x00000082


	//----- nvinfo : EIATTR_KPARAM_INFO
	.align		4
.L_7:
        /*0008*/ 	.byte	0x04, 0x17
        /*000a*/ 	.short	(.L_9 - .L_8)
.L_8:
        /*000c*/ 	.word	0x00000000
        /*0010*/ 	.short	0x000d
        /*0012*/ 	.short	0x0048
        /*0014*/ 	.byte	0x00, 0xf4, 0x21, 0x00


	//----- nvinfo : EIATTR_KPARAM_INFO
	.align		4
.L_9:
        /*0018*/ 	.byte	0x04, 0x17
        /*001a*/ 	.short	(.L_11 - .L_10)
.L_10:
        /*001c*/ 	.word	0x00000000
        /*0020*/ 	.short	0x000c
        /*0022*/ 	.short	0x0040
        /*0024*/ 	.byte	0x00, 0xf4, 0x21, 0x00


	//----- nvinfo : EIATTR_KPARAM_INFO
	.align		4
.L_11:
        /*0028*/ 	.byte	0x04, 0x17
        /*002a*/ 	.short	(.L_13 - .L_12)
.L_12:
        /*002c*/ 	.word	0x00000000
        /*0030*/ 	.short	0x000b
        /*0032*/ 	.short	0x0038
        /*0034*/ 	.byte	0x00, 0xf0, 0x11, 0x00


	//----- nvinfo : EIATTR_KPARAM_INFO
	.align		4
.L_13:
        /*0038*/ 	.byte	0x04, 0x17
        /*003a*/ 	.short	(.L_15 - .L_14)
.L_14:
        /*003c*/ 	.word	0x00000000
        /*0040*/ 	.short	0x000a
        /*0042*/ 	.short	0x0034
        /*0044*/ 	.byte	0x00, 0xf0, 0x11, 0x00


	//----- nvinfo : EIATTR_KPARAM_INFO
	.align		4
.L_15:
        /*0048*/ 	.byte	0x04, 0x17
        /*004a*/ 	.short	(.L_17 - .L_16)
.L_16:
        /*004c*/ 	.word	0x00000000
        /*0050*/ 	.short	0x0009
        /*0052*/ 	.short	0x0030
        /*0054*/ 	.byte	0x00, 0xf0, 0x11, 0x00


	//----- nvinfo : EIATTR_KPARAM_INFO
	.align		4
.L_17:
        /*0058*/ 	.byte	0x04, 0x17
        /*005a*/ 	.short	(.L_19 - .L_18)
.L_18:
        /*005c*/ 	.word	0x00000000
        /*0060*/ 	.short	0x0008
        /*0062*/ 	.short	0x002c
        /*0064*/ 	.byte	0x00, 0xf0, 0x11, 0x00


	//----- nvinfo : EIATTR_KPARAM_INFO
	.align		4
.L_19:
        /*0068*/ 	.byte	0x04, 0x17
        /*006a*/ 	.short	(.L_21 - .L_20)
.L_20:
        /*006c*/ 	.word	0x00000000
        /*0070*/ 	.short	0x0007
        /*0072*/ 	.short	0x0028
        /*0074*/ 	.byte	0x00, 0xf0, 0x11, 0x00


	//----- nvinfo : EIATTR_KPARAM_INFO
	.align		4
.L_21:
        /*0078*/ 	.byte	0x04, 0x17
        /*007a*/ 	.short	(.L_23 - .L_22)
.L_22:
        /*007c*/ 	.word	0x00000000
        /*0080*/ 	.short	0x0006
        /*0082*/ 	.short	0x0024
        /*0084*/ 	.byte	0x00, 0xf0, 0x11, 0x00


	//----- nvinfo : EIATTR_KPARAM_INFO
	.align		4
.L_23:
        /*0088*/ 	.byte	0x04, 0x17
        /*008a*/ 	.short	(.L_25 - .L_24)
.L_24:
        /*008c*/ 	.word	0x00000000
        /*0090*/ 	.short	0x0005
        /*0092*/ 	.short	0x0020
        /*0094*/ 	.byte	0x00, 0xf0, 0x11, 0x00


	//----- nvinfo : EIATTR_KPARAM_INFO
	.align		4
.L_25:
        /*0098*/ 	.byte	0x04, 0x17
        /*009a*/ 	.short	(.L_27 - .L_26)
.L_26:
        /*009c*/ 	.word	0x00000000
        /*00a0*/ 	.short	0x0004
        /*00a2*/ 	.short	0x001c
        /*00a4*/ 	.byte	0x00, 0xf0, 0x11, 0x00


	//----- nvinfo : EIATTR_KPARAM_INFO
	.align		4
.L_27:
        /*00a8*/ 	.byte	0x04, 0x17
        /*00aa*/ 	.short	(.L_29 - .L_28)
.L_28:
        /*00ac*/ 	.word	0x00000000
        /*00b0*/ 	.short	0x0003
        /*00b2*/ 	.short	0x0018
        /*00b4*/ 	.byte	0x00, 0xf0, 0x11, 0x00


	//----- nvinfo : EIATTR_KPARAM_INFO
	.align		4
.L_29:
        /*00b8*/ 	.byte	0x04, 0x17
        /*00ba*/ 	.short	(.L_31 - .L_30)
.L_30:
        /*00bc*/ 	.word	0x00000000
        /*00c0*/ 	.short	0x0002
        /*00c2*/ 	.short	0x0010
        /*00c4*/ 	.byte	0x00, 0xf4, 0x21, 0x00


	//----- nvinfo : EIATTR_KPARAM_INFO
	.align		4
.L_31:
        /*00c8*/ 	.byte	0x04, 0x17
        /*00ca*/ 	.short	(.L_33 - .L_32)
.L_32:
        /*00cc*/ 	.word	0x00000000
        /*00d0*/ 	.short	0x0001
        /*00d2*/ 	.short	0x0008
        /*00d4*/ 	.byte	0x00, 0xf4, 0x21, 0x00


	//----- nvinfo : EIATTR_KPARAM_INFO
	.align		4
.L_33:
        /*00d8*/ 	.byte	0x04, 0x17
        /*00da*/ 	.short	(.L_35 - .L_34)
.L_34:
        /*00dc*/ 	.word	0x00000000
        /*00e0*/ 	.short	0x0000
        /*00e2*/ 	.short	0x0000
        /*00e4*/ 	.byte	0x00, 0xf4, 0x21, 0x00


	//----- nvinfo : EIATTR_SPARSE_MMA_MASK
	.align		4
.L_35:
        /*00e8*/ 	.byte	0x03, 0x50
        /*00ea*/ 	.short	0x0000


	//----- nvinfo : EIATTR_MAXREG_COUNT
	.align		4
        /*00ec*/ 	.byte	0x03, 0x1b
        /*00ee*/ 	.short	0x00ff


	//----- nvinfo : EIATTR_NUM_BARRIERS
	.align		4
        /*00f0*/ 	.byte	0x02, 0x4c
        /*00f2*/ 	.byte	0x01
	.zero		1


	//----- nvinfo : EIATTR_MERCURY_ISA_VERSION
	.align		4
        /*00f4*/ 	.byte	0x03, 0x5f
        /*00f6*/ 	.short	0x0101


	//----- nvinfo : EIATTR_EXIT_INSTR_OFFSETS
	.align		4
        /*00f8*/ 	.byte	0x04, 0x1c
        /*00fa*/ 	.short	(.L_37 - .L_36)


	//   ....[0]....
.L_36:
        /*00fc*/ 	.word	0x000085f0


	//   ....[1]....
        /*0100*/ 	.word	0x00008620


	//----- nvinfo : EIATTR_REQNTID
	.align		4
.L_37:
        /*0104*/ 	.byte	0x04, 0x10
        /*0106*/ 	.short	(.L_39 - .L_38)
.L_38:
        /*0108*/ 	.word	0x00000080
        /*010c*/ 	.word	0x00000001
        /*0110*/ 	.word	0x00000001


	//----- nvinfo : EIATTR_CBANK_PARAM_SIZE
	.align		4
.L_39:
        /*0114*/ 	.byte	0x03, 0x19
        /*0116*/ 	.short	0x0050


	//----- nvinfo : EIATTR_PARAM_CBANK
	.align		4
        /*0118*/ 	.byte	0x04, 0x0a
        /*011a*/ 	.short	(.L_41 - .L_40)
	.align		4
.L_40:
        /*011c*/ 	.word	index@(.nv.constant0.matmul_kernel)
        /*0120*/ 	.short	0x0210
        /*0122*/ 	.short	0x0050


	//----- nvinfo : EIATTR_SW_WAR
	.align		4
.L_41:
        /*0124*/ 	.byte	0x04, 0x36
        /*0126*/ 	.short	(.L_43 - .L_42)
.L_42:
        /*0128*/ 	.word	0x00000008
.L_43:


//--------------------- .nv.callgraph             --------------------------
	.section	.nv.callgraph,"",@"SHT_CUDA_CALLGRAPH"
	.align	4
	.sectionentsize	8
	.align		4
        /*0000*/ 	.word	0x00000000
	.align		4
        /*0004*/ 	.word	0xffffffff
	.align		4
        /*0008*/ 	.word	0x00000000
	.align		4
        /*000c*/ 	.word	0xfffffffe
	.align		4
        /*0010*/ 	.word	0x00000000
	.align		4
        /*0014*/ 	.word	0xfffffffd
	.align		4
        /*0018*/ 	.word	0x00000000
	.align		4
        /*001c*/ 	.word	0xfffffffc


//--------------------- .text.matmul_kernel       --------------------------
	.section	.text.matmul_kernel,"ax",@progbits
	.align	128
        .global         matmul_kernel
        .type           matmul_kernel,@function
        .size           matmul_kernel,(.L_x_4 - matmul_kernel)
        .other          matmul_kernel,@"STO_CUDA_ENTRY STV_DEFAULT"
matmul_kernel:
.text.matmul_kernel:
[----:B------:R-:W-:Y:S08]  /*0000*/  LDC R1, c[0x0][0x28] ;  /* 0x00000a00ff017b82 */ /* 0x000ff00000000800 */
[----:B------:R-:W0:Y:S01]  /*0010*/  LDC.64 R46, c[0x0][0x228] ;  /* 0x00008a00ff2e7b82 */ /* 0x000e220000000a00 */
[----:B------:R-:W1:Y:S01]  /*0020*/  S2R R5, SR_CTAID.X ;  /* 0x0000000000057919 */ /* 0x000e620000002500 */
[----:B------:R-:W-:Y:S01]  /*0030*/  ULDC.64 UR8, c[0x0][0x208] ;  /* 0x0000820000087ab9 */ /* 0x000fe20000000a00 */
[----:B------:R-:W-:Y:S01]  /*0040*/  ULDC UR7, c[0x0][0x230] ;  /* 0x00008c0000077ab9 */ /* 0x000fe20000000800 */
[----:B------:R-:W2:Y:S04]  /*0050*/  S2R R199, SR_TID.X ;  /* 0x0000000000c77919 */ /* 0x000ea80000002100 */
[----:B------:R-:W3:Y:S01]  /*0060*/  LDC R216, c[0x0][0x230] ;  /* 0x00008c00ffd87b82 */ /* 0x000ee20000000800 */
[----:B0-----:R-:W-:-:S05]  /*0070*/  VIADD R0, R47, 0x7f ;  /* 0x0000007f2f007836 */ /* 0x001fca0000000000 */
[----:B------:R-:W-:Y:S01]  /*0080*/  SHF.R.S32.HI R3, RZ, 0x1f, R0 ;  /* 0x0000001fff037819 */ /* 0x000fe20000011400 */
[----:B---3--:R-:W-:-:S03]  /*0090*/  VIADD R216, R216, 0x3f ;  /* 0x0000003fd8d87836 */ /* 0x008fc60000000000 */
[----:B------:R-:W-:Y:S02]  /*00a0*/  LEA.HI R3, R3, R0, RZ, 0x7 ;  /* 0x0000000003037211 */ /* 0x000fe400078f38ff */
[----:B-1----:R-:W-:Y:S02]  /*00b0*/  IABS R8, R5 ;  /* 0x0000000500087213 */ /* 0x002fe40000000000 */
[----:B------:R-:W-:Y:S02]  /*00c0*/  SHF.R.S32.HI R3, RZ, 0x7, R3 ;  /* 0x00000007ff037819 */ /* 0x000fe40000011403 */
[----:B--2---:R-:W-:-:S03]  /*00d0*/  SHF.R.U32.HI R215, RZ, 0x5, R199 ;  /* 0x00000005ffd77819 */ /* 0x004fc600000116c7 */
[----:B------:R-:W-:Y:S01]  /*00e0*/  IMAD.SHL.U32 R4, R3, 0x8, RZ ;  /* 0x0000000803047824 */ /* 0x000fe200078e00ff */
[----:B------:R-:W-:-:S04]  /*00f0*/  SGXT.U32 R215, R215, 0x2 ;  /* 0x00000002d7d7781a */ /* 0x000fc80000000000 */
[-C--:B------:R-:W-:Y:S02]  /*0100*/  IABS R7, R4.reuse ;  /* 0x0000000400077213 */ /* 0x080fe40000000000 */
[----:B------:R-:W-:Y:S02]  /*0110*/  IABS R10, R4 ;  /* 0x00000004000a7213 */ /* 0x000fe40000000000 */
[----:B------:R-:W0:Y:S01]  /*0120*/  I2F.RP R0, R7 ;  /* 0x0000000700007306 */ /* 0x000e220000209400 */
[C---:B------:R-:W-:Y:S02]  /*0130*/  LOP3.LUT R200, R215.reuse, 0x4, RZ, 0xfc, !PT ;  /* 0x00000004d7c87812 */ /* 0x040fe400078efcff */
[C---:B------:R-:W-:Y:S02]  /*0140*/  LOP3.LUT R201, R215.reuse, 0x8, RZ, 0xfc, !PT ;  /* 0x00000008d7c97812 */ /* 0x040fe400078efcff */
[C---:B------:R-:W-:Y:S02]  /*0150*/  LOP3.LUT R202, R215.reuse, 0xc, RZ, 0xfc, !PT ;  /* 0x0000000cd7ca7812 */ /* 0x040fe400078efcff */
[----:B------:R-:W-:-:S02]  /*0160*/  LOP3.LUT R203, R215, 0x10, RZ, 0xfc, !PT ;  /* 0x00000010d7cb7812 */ /* 0x000fc400078efcff */
[C---:B------:R-:W-:Y:S02]  /*0170*/  LOP3.LUT R204, R215.reuse, 0x14, RZ, 0xfc, !PT ;  /* 0x00000014d7cc7812 */ /* 0x040fe400078efcff */
[C---:B------:R-:W-:Y:S02]  /*0180*/  LOP3.LUT R205, R215.reuse, 0x18, RZ, 0xfc, !PT ;  /* 0x00000018d7cd7812 */ /* 0x040fe400078efcff */
[C---:B------:R-:W-:Y:S01]  /*0190*/  LOP3.LUT R206, R215.reuse, 0x1c, RZ, 0xfc, !PT ;  /* 0x0000001cd7ce7812 */ /* 0x040fe200078efcff */
[----:B0-----:R-:W0:Y:S01]  /*01a0*/  MUFU.RCP R0, R0 ;  /* 0x0000000000007308 */ /* 0x001e220000001000 */
[C---:B------:R-:W-:Y:S02]  /*01b0*/  LOP3.LUT R207, R215.reuse, 0x20, RZ, 0xfc, !PT ;  /* 0x00000020d7cf7812 */ /* 0x040fe400078efcff */
[C---:B------:R-:W-:Y:S02]  /*01c0*/  LOP3.LUT R208, R215.reuse, 0x24, RZ, 0xfc, !PT ;  /* 0x00000024d7d07812 */ /* 0x040fe400078efcff */
[----:B------:R-:W-:-:S02]  /*01d0*/  LOP3.LUT R209, R215, 0x28, RZ, 0xfc, !PT ;  /* 0x00000028d7d17812 */ /* 0x000fc400078efcff */
[C---:B------:R-:W-:Y:S02]  /*01e0*/  LOP3.LUT R210, R215.reuse, 0x2c, RZ, 0xfc, !PT ;  /* 0x0000002cd7d27812 */ /* 0x040fe400078efcff */
[C---:B------:R-:W-:Y:S02]  /*01f0*/  LOP3.LUT R211, R215.reuse, 0x30, RZ, 0xfc, !PT ;  /* 0x00000030d7d37812 */ /* 0x040fe400078efcff */
[C---:B------:R-:W-:Y:S02]  /*0200*/  LOP3.LUT R212, R215.reuse, 0x34, RZ, 0xfc, !PT ;  /* 0x00000034d7d47812 */ /* 0x040fe400078efcff */
[C---:B------:R-:W-:Y:S02]  /*0210*/  LOP3.LUT R213, R215.reuse, 0x38, RZ, 0xfc, !PT ;  /* 0x00000038d7d57812 */ /* 0x040fe400078efcff */
[----:B------:R-:W-:Y:S01]  /*0220*/  LOP3.LUT R214, R215, 0x3c, RZ, 0xfc, !PT ;  /* 0x0000003cd7d67812 */ /* 0x000fe200078efcff */
[----:B0-----:R-:W-:Y:S02]  /*0230*/  VIADD R2, R0, 0xffffffe ;  /* 0x0ffffffe00027836 */ /* 0x001fe40000000000 */
[----:B------:R-:W-:-:S02]  /*0240*/  IMAD.MOV R0, RZ, RZ, -R10 ;  /* 0x000000ffff007224 */ /* 0x000fc400078e0a0a */
[----:B------:R0:W1:Y:S02]  /*0250*/  F2I.FTZ.U32.TRUNC.NTZ R3, R2 ;  /* 0x0000000200037305 */ /* 0x000064000021f000 */
[----:B0-----:R-:W-:Y:S02]  /*0260*/  IMAD.MOV.U32 R2, RZ, RZ, RZ ;  /* 0x000000ffff027224 */ /* 0x001fe400078e00ff */
[----:B-1----:R-:W-:-:S04]  /*0270*/  IMAD.MOV R6, RZ, RZ, -R3 ;  /* 0x000000ffff067224 */ /* 0x002fc800078e0a03 */
[----:B------:R-:W-:Y:S02]  /*0280*/  IMAD R9, R6, R7, RZ ;  /* 0x0000000706097224 */ /* 0x000fe400078e02ff */
[----:B------:R-:W-:Y:S02]  /*0290*/  IMAD.MOV.U32 R6, RZ, RZ, R8 ;  /* 0x000000ffff067224 */ /* 0x000fe400078e0008 */
[----:B------:R-:W-:-:S06]  /*02a0*/  IMAD.HI.U32 R3, R3, R9, R2 ;  /* 0x0000000903037227 */ /* 0x000fcc00078e0002 */
[----:B------:R-:W-:-:S04]  /*02b0*/  IMAD.HI.U32 R3, R3, R6, RZ ;  /* 0x0000000603037227 */ /* 0x000fc800078e00ff */
[----:B------:R-:W-:-:S05]  /*02c0*/  IMAD R0, R3, R0, R6 ;  /* 0x0000000003007224 */ /* 0x000fca00078e0206 */
[----:B------:R-:W-:-:S13]  /*02d0*/  ISETP.GT.U32.AND P1, PT, R7, R0, PT ;  /* 0x000000000700720c */ /* 0x000fda0003f24070 */
[----:B------:R-:W-:Y:S02]  /*02e0*/  @!P1 IMAD.IADD R0, R0, 0x1, -R7 ;  /* 0x0000000100009824 */ /* 0x000fe400078e0a07 */
[----:B------:R-:W-:Y:S01]  /*02f0*/  @!P1 VIADD R3, R3, 0x1 ;  /* 0x0000000103039836 */ /* 0x000fe20000000000 */
[----:B------:R-:W-:Y:S02]  /*0300*/  ISETP.NE.AND P1, PT, R4, RZ, PT ;  /* 0x000000ff0400720c */ /* 0x000fe40003f25270 */
[----:B------:R-:W-:Y:S02]  /*0310*/  ISETP.GE.U32.AND P0, PT, R0, R7, PT ;  /* 0x000000070000720c */ /* 0x000fe40003f06070 */
[----:B------:R-:W-:-:S04]  /*0320*/  LOP3.LUT R0, R5, R4, RZ, 0x3c, !PT ;  /* 0x0000000405007212 */ /* 0x000fc800078e3cff */
[----:B------:R-:W-:Y:S01]  /*0330*/  ISETP.GE.AND P2, PT, R0, RZ, PT ;  /* 0x000000ff0000720c */ /* 0x000fe20003f46270 */
[----:B------:R-:W-:-:S06]  /*0340*/  VIADD R0, R46, 0x1f ;  /* 0x0000001f2e007836 */ /* 0x000fcc0000000000 */
[----:B------:R-:W-:-:S04]  /*0350*/  @P0 VIADD R3, R3, 0x1 ;  /* 0x0000000103030836 */ /* 0x000fc80000000000 */
[----:B------:R-:W-:Y:S01]  /*0360*/  IMAD.MOV.U32 R2, RZ, RZ, R3 ;  /* 0x000000ffff027224 */ /* 0x000fe200078e0003 */
[----:B------:R-:W-:-:S03]  /*0370*/  SHF.R.S32.HI R3, RZ, 0x1f, R0 ;  /* 0x0000001fff037819 */ /* 0x000fc60000011400 */
[----:B------:R-:W-:Y:S01]  /*0380*/  @!P2 IMAD.MOV R2, RZ, RZ, -R2 ;  /* 0x000000ffff02a224 */ /* 0x000fe200078e0a02 */
[----:B------:R-:W-:Y:S02]  /*0390*/  @!P1 LOP3.LUT R2, RZ, R4, RZ, 0x33, !PT ;  /* 0x00000004ff029212 */ /* 0x000fe400078e33ff */
[----:B------:R-:W-:-:S03]  /*03a0*/  LEA.HI R3, R3, R0, RZ, 0x5 ;  /* 0x0000000003037211 */ /* 0x000fc600078f28ff */
[----:B------:R-:W-:Y:S02]  /*03b0*/  IMAD.SHL.U32 R6, R2, 0x8, RZ ;  /* 0x0000000802067824 */ /* 0x000fe400078e00ff */
[----:B------:R-:W-:-:S03]  /*03c0*/  IMAD.MOV R2, RZ, RZ, -R2 ;  /* 0x000000ffff027224 */ /* 0x000fc600078e0a02 */
[----:B------:R-:W-:Y:S01]  /*03d0*/  LEA.HI.SX32 R3, R3, -R6, 0x1b ;  /* 0x8000000603037211 */ /* 0x000fe200078fdaff */
[----:B------:R-:W-:-:S03]  /*03e0*/  IMAD R4, R4, R2, R5 ;  /* 0x0000000204047224 */ /* 0x000fc600078e0205 */
[----:B------:R-:W-:Y:S02]  /*03f0*/  VIMNMX R11, R3, 0x8, PT ;  /* 0x00000008030b7848 */ /* 0x000fe40003fe0100 */
[----:B------:R-:W-:Y:S02]  /*0400*/  IABS R9, R4 ;  /* 0x0000000400097213 */ /* 0x000fe40000000000 */
[----:B------:R-:W-:-:S04]  /*0410*/  IABS R7, R11 ;  /* 0x0000000b00077213 */ /* 0x000fc80000000000 */
[----:B------:R-:W0:Y:S08]  /*0420*/  I2F.RP R0, R7 ;  /* 0x0000000700007306 */ /* 0x000e300000209400 */
[----:B0-----:R-:W0:Y:S02]  /*0430*/  MUFU.RCP R0, R0 ;  /* 0x0000000000007308 */ /* 0x001e240000001000 */
[----:B0-----:R-:W-:-:S06]  /*0440*/  VIADD R3, R0, 0xffffffe ;  /* 0x0ffffffe00037836 */ /* 0x001fcc0000000000 */
[----:B------:R-:W0:Y:S02]  /*0450*/  F2I.FTZ.U32.TRUNC.NTZ R3, R3 ;  /* 0x0000000300037305 */ /* 0x000e24000021f000 */
[----:B0-----:R-:W-:-:S04]  /*0460*/  IMAD.MOV R8, RZ, RZ, -R3 ;  /* 0x000000ffff087224 */ /* 0x001fc800078e0a03 */
[----:B------:R-:W-:Y:S01]  /*0470*/  IMAD.MOV.U32 R2, RZ, RZ, R8 ;  /* 0x000000ffff027224 */ /* 0x000fe200078e0008 */
[----:B------:R-:W-:-:S03]  /*0480*/  IABS R8, R11 ;  /* 0x0000000b00087213 */ /* 0x000fc60000000000 */
[----:B------:R-:W-:Y:S02]  /*0490*/  IMAD R5, R2, R7, RZ ;  /* 0x0000000702057224 */ /* 0x000fe400078e02ff */
[----:B------:R-:W-:Y:S02]  /*04a0*/  IMAD.MOV.U32 R2, RZ, RZ, RZ ;  /* 0x000000ffff027224 */ /* 0x000fe400078e00ff */
[----:B------:R-:W-:Y:S02]  /*04b0*/  IMAD.MOV R0, RZ, RZ, -R8 ;  /* 0x000000ffff007224 */ /* 0x000fe400078e0a08 */
[----:B------:R-:W-:Y:S01]  /*04c0*/  IMAD.HI.U32 R2, R3, R5, R2 ;  /* 0x0000000503027227 */ /* 0x000fe200078e0002 */
[----:B------:R-:W-:-:S05]  /*04d0*/  LOP3.LUT R3, R199, 0x1f, RZ, 0xc0, !PT ;  /* 0x0000001fc7037812 */ /* 0x000fca00078ec0ff */
        /* <DEDUP_REMOVED lines=8> */
[----:B------:R-:W-:-:S07]  /*0560*/  ISETP.GE.AND P2, PT, R0, RZ, PT ;  /* 0x000000ff0000720c */ /* 0x000fce0003f46270 */
[----:B------:R-:W-:Y:S01]  /*0570*/  @P0 VIADD R2, R2, 0x1 ;  /* 0x0000000102020836 */ /* 0x000fe20000000000 */
[----:B------:R-:W-:-:S05]  /*0580*/  ISETP.GT.AND P0, PT, R216, 0x3f, PT ;  /* 0x0000003fd800780c */ /* 0x000fca0003f04270 */
[----:B------:R-:W-:Y:S01]  /*0590*/  @!P2 IMAD.MOV R2, RZ, RZ, -R2 ;  /* 0x000000ffff02a224 */ /* 0x000fe200078e0a02 */
[----:B------:R-:W-:-:S05]  /*05a0*/  @!P1 LOP3.LUT R2, RZ, R11, RZ, 0x33, !PT ;  /* 0x0000000bff029212 */ /* 0x000fca00078e33ff */
[----:B------:R-:W-:-:S04]  /*05b0*/  IMAD.MOV R0, RZ, RZ, -R2 ;  /* 0x000000ffff007224 */ /* 0x000fc800078e0a02 */
[----:B------:R-:W-:-:S04]  /*05c0*/  IMAD R0, R11, R0, R4 ;  /* 0x000000000b007224 */ /* 0x000fc800078e0204 */
[----:B------:R-:W-:-:S04]  /*05d0*/  IMAD.IADD R0, R6, 0x1, R0 ;  /* 0x0000000106007824 */ /* 0x000fc800078e0200 */
[----:B------:R-:W-:Y:S02]  /*05e0*/  IMAD R122, R0, 0x20, R3 ;  /* 0x00000020007a7824 */ /* 0x000fe400078e0203 */
[----:B------:R-:W-:Y:S01]  /*05f0*/  IMAD.SHL.U32 R0, R2, 0x80, RZ ;  /* 0x0000008002007824 */ /* 0x000fe200078e00ff */
[----:B------:R-:W-:Y:S06]  /*0600*/  @P0 BRA `(.L_x_0) ;  /* 0x0000000000280947 */ /* 0x000fec0003800000 */
[----:B------:R-:W-:Y:S01]  /*0610*/  IMAD.SHL.U32 R199, R199, 0x8, RZ ;  /* 0x00000008c7c77824 */ /* 0x000fe200078e00ff */
[----:B------:R-:W-:Y:S02]  /*0620*/  CS2R R72, SRZ ;  /* 0x0000000000487805 */ /* 0x000fe4000001ff00 */
[----:B------:R-:W-:Y:S02]  /*0630*/  CS2R R8, SRZ ;  /* 0x0000000000087805 */ /* 0x000fe4000001ff00 */
[----:B------:R-:W-:Y:S02]  /*0640*/  CS2R R84, SRZ ;  /* 0x0000000000547805 */ /* 0x000fe4000001ff00 */
[----:B------:R-:W-:Y:S02]  /*0650*/  CS2R R6, SRZ ;  /* 0x0000000000067805 */ /* 0x000fe4000001ff00 */
[----:B------:R-:W-:Y:S02]  /*0660*/  CS2R R74, SRZ ;  /* 0x00000000004a7805 */ /* 0x000fe4000001ff00 */
[----:B------:R-:W-:-:S02]  /*0670*/  CS2R R4, SRZ ;  /* 0x0000000000047805 */ /* 0x000fc4000001ff00 */
[----:B------:R-:W-:Y:S02]  /*0680*/  CS2R R86, SRZ ;  /* 0x0000000000567805 */ /* 0x000fe4000001ff00 */
[----:B------:R-:W-:Y:S01]  /*0690*/  CS2R R2, SRZ ;  /* 0x0000000000027805 */ /* 0x000fe2000001ff00 */
[----:B------:R-:W-:Y:S06]  /*06a0*/  BRA `(.L_x_1) ;  /* 0x0000006c00cc7947 */ /* 0x000fec0003800000 */
.L_x_0:
[----:B------:R-:W-:Y:S01]  /*06b0*/  IABS R11, R46 ;  /* 0x0000002e000b7213 */ /* 0x000fe20000000000 */
[----:B------:R-:W-:Y:S01]  /*06c0*/  ULDC UR4, c[0x0][0x234] ;  /* 0x00008d0000047ab9 */ /* 0x000fe20000000800 */
[----:B------:R-:W-:Y:S01]  /*06d0*/  IABS R3, R47 ;  /* 0x0000002f00037213 */ /* 0x000fe20000000000 */
[----:B------:R-:W-:Y:S01]  /*06e0*/  ULDC.64 UR10, c[0x0][0x210] ;  /* 0x00008400000a7ab9 */ /* 0x000fe20000000a00 */
[----:B------:R-:W0:Y:S01]  /*06f0*/  I2F.RP R8, R11 ;  /* 0x0000000b00087306 */ /* 0x000e220000209400 */
[----:B------:R-:W1:Y:S01]  /*0700*/  LDC R197, c[0x0][0x238] ;  /* 0x00008e00ffc57b82 */ /* 0x000e620000000800 */
[----:B------:R-:W-:Y:S02]  /*0710*/  CS2R R108, SRZ ;  /* 0x00000000006c7805 */ /* 0x000fe4000001ff00 */
[----:B------:R-:W-:Y:S02]  /*0720*/  CS2R R110, SRZ ;  /* 0x00000000006e7805 */ /* 0x000fe4000001ff00 */
[----:B------:R-:W-:-:S02]  /*0730*/  CS2R R94, SRZ ;  /* 0x00000000005e7805 */ /* 0x000fc4000001ff00 */
[----:B------:R-:W2:Y:S08]  /*0740*/  I2F.RP R2, R3 ;  /* 0x0000000300027306 */ /* 0x000eb00000209400 */
[----:B0-----:R-:W0:Y:S08]  /*0750*/  MUFU.RCP R8, R8 ;  /* 0x0000000800087308 */ /* 0x001e300000001000 */
[----:B--2---:R-:W2:Y:S01]  /*0760*/  MUFU.RCP R2, R2 ;  /* 0x0000000200027308 */ /* 0x004ea20000001000 */
[----:B-1----:R-:W-:-:S02]  /*0770*/  IMAD R215, R215, R197, RZ ;  /* 0x000000c5d7d77224 */ /* 0x002fc400078e02ff */
[-C--:B------:R-:W-:Y:S02]  /*0780*/  IMAD R214, R214, R197.reuse, RZ ;  /* 0x000000c5d6d67224 */ /* 0x080fe400078e02ff */
[-C--:B------:R-:W-:Y:S02]  /*0790*/  IMAD R213, R213, R197.reuse, RZ ;  /* 0x000000c5d5d57224 */ /* 0x080fe400078e02ff */
[-C--:B------:R-:W-:Y:S02]  /*07a0*/  IMAD R212, R212, R197.reuse, RZ ;  /* 0x000000c5d4d47224 */ /* 0x080fe400078e02ff */
[----:B0-----:R-:W-:Y:S02]  /*07b0*/  VIADD R4, R8, 0xffffffe ;  /* 0x0ffffffe08047836 */ /* 0x001fe40000000000 */
[-C--:B------:R-:W-:Y:S02]  /*07c0*/  IMAD R211, R211, R197.reuse, RZ ;  /* 0x000000c5d3d37224 */ /* 0x080fe400078e02ff */
[----:B------:R0:W1:Y:S01]  /*07d0*/  F2I.FTZ.U32.TRUNC.NTZ R5, R4 ;  /* 0x0000000400057305 */ /* 0x000062000021f000 */
[----:B------:R-:W-:-:S02]  /*07e0*/  IMAD R210, R210, R197, RZ ;  /* 0x000000c5d2d27224 */ /* 0x000fc400078e02ff */
[-C--:B------:R-:W-:Y:S02]  /*07f0*/  IMAD R209, R209, R197.reuse, RZ ;  /* 0x000000c5d1d17224 */ /* 0x080fe400078e02ff */
[----:B--2---:R-:W-:Y:S02]  /*0800*/  VIADD R6, R2, 0xffffffe ;  /* 0x0ffffffe02067836 */ /* 0x004fe40000000000 */
[-C--:B------:R-:W-:Y:S02]  /*0810*/  IMAD R208, R208, R197.reuse, RZ ;  /* 0x000000c5d0d07224 */ /* 0x080fe400078e02ff */
[----:B------:R2:W3:Y:S01]  /*0820*/  F2I.FTZ.U32.TRUNC.NTZ R7, R6 ;  /* 0x0000000600077305 */ /* 0x0004e2000021f000 */
[----:B0-----:R-:W-:Y:S02]  /*0830*/  IMAD.MOV.U32 R4, RZ, RZ, RZ ;  /* 0x000000ffff047224 */ /* 0x001fe400078e00ff */
[-C--:B------:R-:W-:Y:S02]  /*0840*/  IMAD R207, R207, R197.reuse, RZ ;  /* 0x000000c5cfcf7224 */ /* 0x080fe400078e02ff */
[----:B------:R-:W-:-:S02]  /*0850*/  IMAD R206, R206, R197, RZ ;  /* 0x000000c5cece7224 */ /* 0x000fc400078e02ff */
[--C-:B-1----:R-:W-:Y:S02]  /*0860*/  IMAD.MOV R10, RZ, RZ, -R5.reuse ;  /* 0x000000ffff0a7224 */ /* 0x102fe400078e0a05 */
[----:B--2---:R-:W-:Y:S02]  /*0870*/  IMAD.MOV.U32 R6, RZ, RZ, RZ ;  /* 0x000000ffff067224 */ /* 0x004fe400078e00ff */
[----:B------:R-:W-:Y:S01]  /*0880*/  IMAD R9, R10, R11, RZ ;  /* 0x0000000b0a097224 */ /* 0x000fe200078e02ff */
[----:B------:R-:W-:Y:S01]  /*0890*/  IABS R10, R122 ;  /* 0x0000007a000a7213 */ /* 0x000fe20000000000 */
[----:B------:R-:W-:Y:S02]  /*08a0*/  IMAD R205, R205, R197, RZ ;  /* 0x000000c5cdcd7224 */ /* 0x000fe400078e02ff */
[----:B------:R-:W-:Y:S01]  /*08b0*/  IMAD.HI.U32 R8, R5, R9, R4 ;  /* 0x0000000905087227 */ /* 0x000fe200078e0004 */
[----:B------:R-:W-:-:S03]  /*08c0*/  SHF.R.U32.HI R5, RZ, 0x6, R199 ;  /* 0x00000006ff057819 */ /* 0x000fc600000116c7 */
[----:B---3--:R-:W-:Y:S01]  /*08d0*/  IMAD.MOV R2, RZ, RZ, -R7 ;  /* 0x000000ffff027224 */ /* 0x008fe200078e0a07 */
[----:B------:R-:W-:Y:S01]  /*08e0*/  SGXT.U32 R5, R5, 0x1 ;  /* 0x000000010505781a */ /* 0x000fe20000000000 */
[----:B------:R-:W-:-:S03]  /*08f0*/  IMAD.HI.U32 R8, R8, R10, RZ ;  /* 0x0000000a08087227 */ /* 0x000fc600078e00ff */
[----:B------:R-:W-:Y:S01]  /*0900*/  LOP3.LUT R4, R0, R5, RZ, 0xfc, !PT ;  /* 0x0000000500047212 */ /* 0x000fe200078efcff */
[----:B------:R-:W-:Y:S02]  /*0910*/  IMAD.MOV R8, RZ, RZ, -R8 ;  /* 0x000000ffff087224 */ /* 0x000fe400078e0a08 */
[----:B------:R-:W-:Y:S01]  /*0920*/  IMAD R5, R2, R3, RZ ;  /* 0x0000000302057224 */ /* 0x000fe200078e02ff */
[C---:B------:R-:W-:Y:S01]  /*0930*/  LOP3.LUT R13, R4.reuse, 0x7e, RZ, 0xfc, !PT ;  /* 0x0000007e040d7812 */ /* 0x040fe200078efcff */
[----:B------:R-:W-:Y:S01]  /*0940*/  IMAD R10, R11, R8, R10 ;  /* 0x000000080b0a7224 */ /* 0x000fe200078e020a */
[----:B------:R-:W-:Y:S01]  /*0950*/  LOP3.LUT R15, R4, 0x7c, RZ, 0xfc, !PT ;  /* 0x0000007c040f7812 */ /* 0x000fe200078efcff */
[----:B------:R-:W-:Y:S01]  /*0960*/  IMAD.HI.U32 R5, R7, R5, R6 ;  /* 0x0000000507057227 */ /* 0x000fe200078e0006 */
[----:B------:R-:W-:Y:S02]  /*0970*/  IABS R8, R13 ;  /* 0x0000000d00087213 */ /* 0x000fe40000000000 */
[----:B------:R-:W-:Y:S01]  /*0980*/  IABS R12, R15 ;  /* 0x0000000f000c7213 */ /* 0x000fe20000000000 */
[----:B------:R-:W-:Y:S01]  /*0990*/  IMAD R204, R204, R197, RZ ;  /* 0x000000c5cccc7224 */ /* 0x000fe200078e02ff */
[----:B------:R-:W-:Y:S01]  /*09a0*/  ISETP.GT.U32.AND P0, PT, R11, R10, PT ;  /* 0x0000000a0b00720c */ /* 0x000fe20003f04070 */
[----:B------:R-:W-:Y:S01]  /*09b0*/  IMAD.HI.U32 R2, R5, R8, RZ ;  /* 0x0000000805027227 */ /* 0x000fe200078e00ff */
[----:B------:R-:W-:-:S02]  /*09c0*/  LOP3.LUT R16, R4, 0x7a, RZ, 0xfc, !PT ;  /* 0x0000007a04107812 */ /* 0x000fc400078efcff */
[C---:B------:R-:W-:Y:S01]  /*09d0*/  LOP3.LUT R17, R4.reuse, 0x78, RZ, 0xfc, !PT ;  /* 0x0000007804117812 */ /* 0x040fe200078efcff */
[----:B------:R-:W-:Y:S01]  /*09e0*/  IMAD.MOV R2, RZ, RZ, -R2 ;  /* 0x000000ffff027224 */ /* 0x000fe200078e0a02 */
[----:B------:R-:W-:Y:S01]  /*09f0*/  IABS R14, R16 ;  /* 0x00000010000e7213 */ /* 0x000fe20000000000 */
[----:B------:R-:W-:Y:S01]  /*0a00*/  IMAD.HI.U32 R6, R5, R12, RZ ;  /* 0x0000000c05067227 */ /* 0x000fe200078e00ff */
[----:B------:R-:W-:Y:S02]  /*0a10*/  ISETP.GE.AND P4, PT, R13, RZ, PT ;  /* 0x000000ff0d00720c */ /* 0x000fe40003f86270 */
[C---:B------:R-:W-:Y:S01]  /*0a20*/  LOP3.LUT R13, R4.reuse, 0x76, RZ, 0xfc, !PT ;  /* 0x00000076040d7812 */ /* 0x040fe200078efcff */
[C---:B------:R-:W-:Y:S01]  /*0a30*/  IMAD R9, R3.reuse, R2, R8 ;  /* 0x0000000203097224 */ /* 0x040fe200078e0208 */
[C---:B------:R-:W-:Y:S01]  /*0a40*/  LOP3.LUT R21, R4.reuse, 0x6e, RZ, 0xfc, !PT ;  /* 0x0000006e04157812 */ /* 0x040fe200078efcff */
[----:B------:R-:W-:Y:S01]  /*0a50*/  IMAD.MOV R6, RZ, RZ, -R6 ;  /* 0x000000ffff067224 */ /* 0x000fe200078e0a06 */
[----:B------:R-:W-:Y:S01]  /*0a60*/  LOP3.LUT R19, R4, 0x70, RZ, 0xfc, !PT ;  /* 0x0000007004137812 */ /* 0x000fe200078efcff */
[----:B------:R-:W-:Y:S01]  /*0a70*/  @!P0 IMAD.IADD R10, R10, 0x1, -R11 ;  /* 0x000000010a0a8824 */ /* 0x000fe200078e0a0b */
[C---:B------:R-:W-:Y:S01]  /*0a80*/  ISETP.GT.U32.AND P1, PT, R3.reuse, R9, PT ;  /* 0x000000090300720c */ /* 0x040fe20003f24070 */
[----:B------:R-:W-:Y:S01]  /*0a90*/  IMAD R6, R3, R6, R12 ;  /* 0x0000000603067224 */ /* 0x000fe200078e020c */
[----:B------:R-:W-:Y:S01]  /*0aa0*/  IABS R12, R17 ;  /* 0x00000011000c7213 */ /* 0x000fe20000000000 */
[----:B------:R-:W-:Y:S01]  /*0ab0*/  IMAD.HI.U32 R2, R5, R14, RZ ;  /* 0x0000000e05027227 */ /* 0x000fe200078e00ff */
[----:B------:R-:W-:-:S02]  /*0ac0*/  ISETP.GT.U32.AND P2, PT, R11, R10, PT ;  /* 0x0000000a0b00720c */ /* 0x000fc40003f44070 */
[----:B------:R-:W-:Y:S01]  /*0ad0*/  ISETP.GE.AND P0, PT, R122, RZ, PT ;  /* 0x000000ff7a00720c */ /* 0x000fe20003f06270 */
[----:B------:R-:W-:Y:S01]  /*0ae0*/  IMAD.MOV R2, RZ, RZ, -R2 ;  /* 0x000000ffff027224 */ /* 0x000fe200078e0a02 */
[----:B------:R-:W-:Y:S01]  /*0af0*/  ISETP.GT.U32.AND P3, PT, R3, R6, PT ;  /* 0x000000060300720c */ /* 0x000fe20003f64070 */
[----:B------:R-:W-:Y:S01]  /*0b00*/  IMAD.HI.U32 R8, R5, R12, RZ ;  /* 0x0000000c05087227 */ /* 0x000fe200078e00ff */
[----:B------:R-:W-:Y:S02]  /*0b10*/  IABS R20, R21 ;  /* 0x0000001500147213 */ /* 0x000fe40000000000 */
[----:B------:R-:W-:Y:S01]  /*0b20*/  IABS R18, R19 ;  /* 0x0000001300127213 */ /* 0x000fe20000000000 */
[----:B------:R-:W-:Y:S01]  /*0b30*/  @!P1 IMAD.IADD R9, R9, 0x1, -R3 ;  /* 0x0000000109099824 */ /* 0x000fe200078e0a03 */
[----:B------:R-:W-:Y:S01]  /*0b40*/  LOP3.LUT R22, R4, 0x6c, RZ, 0xfc, !PT ;  /* 0x0000006c04167812 */ /* 0x000fe200078efcff */
[C---:B------:R-:W-:Y:S01]  /*0b50*/  IMAD R7, R3.reuse, R2, R14 ;  /* 0x0000000203077224 */ /* 0x040fe200078e020e */
[----:B------:R-:W-:Y:S01]  /*0b60*/  IABS R14, R13 ;  /* 0x0000000d000e7213 */ /* 0x000fe20000000000 */
[----:B------:R-:W-:Y:S01]  /*0b70*/  IMAD.MOV R8, RZ, RZ, -R8 ;  /* 0x000000ffff087224 */ /* 0x000fe200078e0a08 */
[C---:B------:R-:W-:Y:S01]  /*0b80*/  ISETP.GT.U32.AND P6, PT, R3.reuse, R9, PT ;  /* 0x000000090300720c */ /* 0x040fe20003fc4070 */
[----:B------:R-:W-:Y:S01]  /*0b90*/  @!P2 IMAD.IADD R10, R10, 0x1, -R11 ;  /* 0x000000010a0aa824 */ /* 0x000fe200078e0a0b */
[C---:B------:R-:W-:Y:S01]  /*0ba0*/  ISETP.GT.U32.AND P1, PT, R3.reuse, R7, PT ;  /* 0x000000070300720c */ /* 0x040fe20003f24070 */
[----:B------:R-:W-:Y:S01]  /*0bb0*/  IMAD R8, R3, R8, R12 ;  /* 0x0000000803087224 */ /* 0x000fe200078e020c */
[----:B------:R-:W-:Y:S01]  /*0bc0*/  ISETP.NE.AND P2, PT, R46, RZ, PT ;  /* 0x000000ff2e00720c */ /* 0x000fe20003f45270 */
[----:B------:R-:W-:Y:S01]  /*0bd0*/  IMAD.MOV.U32 R2, RZ, RZ, R10 ;  /* 0x000000ffff027224 */ /* 0x000fe200078e000a */
[C---:B------:R-:W-:Y:S01]  /*0be0*/  LOP3.LUT R23, R4.reuse, 0x6a, RZ, 0xfc, !PT ;  /* 0x0000006a04177812 */ /* 0x040fe200078efcff */
[----:B------:R-:W-:Y:S01]  /*0bf0*/  IMAD.HI.U32 R10, R5, R14, RZ ;  /* 0x0000000e050a7227 */ /* 0x000fe200078e00ff */
[----:B------:R-:W-:-:S02]  /*0c00*/  LOP3.LUT R25, R4, 0x62, RZ, 0xfc, !PT ;  /* 0x0000006204197812 */ /* 0x000fc400078efcff */
[C---:B------:R-:W-:Y:S01]  /*0c10*/  LOP3.LUT R29, R4.reuse, 0x5a, RZ, 0xfc, !PT ;  /* 0x0000005a041d7812 */ /* 0x040fe200078efcff */
[----:B------:R-:W-:Y:S01]  /*0c20*/  @!P0 IMAD.MOV R2, RZ, RZ, -R2 ;  /* 0x000000ffff028224 */ /* 0x000fe200078e0a02 */
[----:B------:R-:W-:Y:S01]  /*0c30*/  ISETP.GE.AND P0, PT, R15, RZ, PT ;  /* 0x000000ff0f00720c */ /* 0x000fe20003f06270 */
[--C-:B------:R-:W-:Y:S01]  /*0c40*/  @!P6 IMAD.IADD R9, R9, 0x1, -R3.reuse ;  /* 0x000000010909e824 */ /* 0x100fe200078e0a03 */
[----:B------:R-:W-:Y:S01]  /*0c50*/  ISETP.GT.U32.AND P6, PT, R3, R8, PT ;  /* 0x000000080300720c */ /* 0x000fe20003fc4070 */
[--C-:B------:R-:W-:Y:S01]  /*0c60*/  @!P1 IMAD.IADD R7, R7, 0x1, -R3.reuse ;  /* 0x0000000107079824 */ /* 0x100fe200078e0a03 */
[----:B------:R-:W-:Y:S01]  /*0c70*/  LOP3.LUT R15, R4, 0x74, RZ, 0xfc, !PT ;  /* 0x00000074040f7812 */ /* 0x000fe200078efcff */
[----:B------:R-:W-:Y:S01]  /*0c80*/  IMAD.MOV R10, RZ, RZ, -R10 ;  /* 0x000000ffff0a7224 */ /* 0x000fe200078e0a0a */
[----:B------:R-:W-:Y:S01]  /*0c90*/  @!P2 LOP3.LUT R2, RZ, R46, RZ, 0x33, !PT ;  /* 0x0000002eff02a212 */ /* 0x000fe200078e33ff */
[----:B------:R-:W-:Y:S01]  /*0ca0*/  @!P3 IMAD.IADD R6, R6, 0x1, -R3 ;  /* 0x000000010606b824 */ /* 0x000fe200078e0a03 */
[----:B------:R-:W-:Y:S01]  /*0cb0*/  IABS R12, R15 ;  /* 0x0000000f000c7213 */ /* 0x000fe20000000000 */
[C---:B------:R-:W-:Y:S01]  /*0cc0*/  IMAD R10, R3.reuse, R10, R14 ;  /* 0x0000000a030a7224 */ /* 0x040fe200078e020e */
[----:B------:R-:W-:Y:S01]  /*0cd0*/  ISETP.GT.U32.AND P1, PT, R3, R7, PT ;  /* 0x000000070300720c */ /* 0x000fe20003f24070 */
[----:B------:R-:W-:Y:S01]  /*0ce0*/  IMAD.HI.U32 R14, R5, R20, RZ ;  /* 0x00000014050e7227 */ /* 0x000fe200078e00ff */
[----:B------:R-:W-:-:S02]  /*0cf0*/  ISETP.GT.U32.AND P5, PT, R3, R6, PT ;  /* 0x000000060300720c */ /* 0x000fc40003fa4070 */
[----:B------:R-:W-:Y:S01]  /*0d00*/  ISETP.GE.AND P2, PT, R17, RZ, PT ;  /* 0x000000ff1100720c */ /* 0x000fe20003f46270 */
[----:B------:R-:W-:Y:S01]  /*0d10*/  @!P6 IMAD.IADD R8, R8, 0x1, -R3 ;  /* 0x000000010808e824 */ /* 0x000fe200078e0a03 */
[----:B------:R-:W-:Y:S01]  /*0d20*/  LOP3.LUT R17, R4, 0x72, RZ, 0xfc, !PT ;  /* 0x0000007204117812 */ /* 0x000fe200078efcff */
[----:B------:R-:W-:Y:S01]  /*0d30*/  IMAD.HI.U32 R11, R5, R12, RZ ;  /* 0x0000000c050b7227 */ /* 0x000fe200078e00ff */
[----:B------:R-:W-:Y:S02]  /*0d40*/  ISETP.GE.AND P3, PT, R16, RZ, PT ;  /* 0x000000ff1000720c */ /* 0x000fe40003f66270 */
[----:B------:R-:W-:Y:S01]  /*0d50*/  ISETP.GT.U32.AND P6, PT, R3, R8, PT ;  /* 0x000000080300720c */ /* 0x000fe20003fc4070 */
[----:B------:R-:W-:Y:S01]  /*0d60*/  IMAD.MOV R11, RZ, RZ, -R11 ;  /* 0x000000ffff0b7224 */ /* 0x000fe200078e0a0b */
[----:B------:R-:W-:Y:S01]  /*0d70*/  IABS R16, R17 ;  /* 0x0000001100107213 */ /* 0x000fe20000000000 */
[----:B------:R-:W-:Y:S01]  /*0d80*/  @!P1 IMAD.IADD R7, R7, 0x1, -R3 ;  /* 0x0000000107079824 */ /* 0x000fe200078e0a03 */
[C---:B------:R-:W-:Y:S01]  /*0d90*/  ISETP.GT.U32.AND P1, PT, R3.reuse, R10, PT ;  /* 0x0000000a0300720c */ /* 0x040fe20003f24070 */
[----:B------:R-:W-:Y:S01]  /*0da0*/  IMAD R11, R3, R11, R12 ;  /* 0x0000000b030b7224 */ /* 0x000fe200078e020c */
[----:B------:R-:W-:Y:S01]  /*0db0*/  IABS R26, R25 ;  /* 0x00000019001a7213 */ /* 0x000fe20000000000 */
[----:B------:R-:W-:Y:S01]  /*0dc0*/  IMAD.MOV R14, RZ, RZ, -R14 ;  /* 0x000000ffff0e7224 */ /* 0x000fe200078e0a0e */
[----:B------:R-:W-:Y:S01]  /*0dd0*/  IABS R30, R29 ;  /* 0x0000001d001e7213 */ /* 0x000fe20000000000 */
[----:B------:R-:W-:Y:S01]  /*0de0*/  IMAD.HI.U32 R12, R5, R16, RZ ;  /* 0x00000010050c7227 */ /* 0x000fe200078e00ff */
[----:B------:R-:W-:-:S02]  /*0df0*/  LOP3.LUT R27, R4, 0x5c, RZ, 0xfc, !PT ;  /* 0x0000005c041b7812 */ /* 0x000fc400078efcff */
[----:B------:R-:W-:Y:S01]  /*0e00*/  LOP3.LUT R31, R4, 0x58, RZ, 0xfc, !PT ;  /* 0x00000058041f7812 */ /* 0x000fe200078efcff */
[--C-:B------:R-:W-:Y:S01]  /*0e10*/  @!P6 IMAD.IADD R8, R8, 0x1, -R3.reuse ;  /* 0x000000010808e824 */ /* 0x100fe200078e0a03 */
[C---:B------:R-:W-:Y:S01]  /*0e20*/  ISETP.GT.U32.AND P6, PT, R3.reuse, R11, PT ;  /* 0x0000000b0300720c */ /* 0x040fe20003fc4070 */
[----:B------:R-:W-:Y:S01]  /*0e30*/  IMAD R14, R3, R14, R20 ;  /* 0x0000000e030e7224 */ /* 0x000fe200078e0214 */
[----:B------:R-:W-:Y:S01]  /*0e40*/  IABS R28, R27 ;  /* 0x0000001b001c7213 */ /* 0x000fe20000000000 */
[--C-:B------:R-:W-:Y:S01]  /*0e50*/  @!P1 IMAD.IADD R10, R10, 0x1, -R3.reuse ;  /* 0x000000010a0a9824 */ /* 0x100fe200078e0a03 */
[----:B------:R-:W-:Y:S01]  /*0e60*/  ISETP.GE.AND P1, PT, R15, RZ, PT ;  /* 0x000000ff0f00720c */ /* 0x000fe20003f26270 */
[----:B------:R-:W-:Y:S01]  /*0e70*/  @!P5 IMAD.IADD R6, R6, 0x1, -R3 ;  /* 0x000000010606d824 */ /* 0x000fe200078e0a03 */
[----:B------:R-:W-:Y:S01]  /*0e80*/  ISETP.GE.AND P5, PT, R13, RZ, PT ;  /* 0x000000ff0d00720c */ /* 0x000fe20003fa6270 */
[----:B------:R-:W-:Y:S01]  /*0e90*/  IMAD.MOV R12, RZ, RZ, -R12 ;  /* 0x000000ffff0c7224 */ /* 0x000fe200078e0a0c */
[C---:B------:R-:W-:Y:S01]  /*0ea0*/  LOP3.LUT R33, R4.reuse, 0x54, RZ, 0xfc, !PT ;  /* 0x0000005404217812 */ /* 0x040fe200078efcff */
[----:B------:R-:W-:Y:S01]  /*0eb0*/  IMAD.HI.U32 R13, R5, R18, RZ ;  /* 0x00000012050d7227 */ /* 0x000fe200078e00ff */
[----:B------:R-:W-:-:S02]  /*0ec0*/  LOP3.LUT R35, R4, 0x4a, RZ, 0xfc, !PT ;  /* 0x0000004a04237812 */ /* 0x000fc400078efcff */
[C---:B------:R-:W-:Y:S01]  /*0ed0*/  LOP3.LUT R37, R4.reuse, 0x48, RZ, 0xfc, !PT ;  /* 0x0000004804257812 */ /* 0x040fe200078efcff */
[----:B------:R-:W-:Y:S01]  /*0ee0*/  @!P6 IMAD.IADD R11, R11, 0x1, -R3 ;  /* 0x000000010b0be824 */ /* 0x000fe200078e0a03 */
[C---:B------:R-:W-:Y:S01]  /*0ef0*/  ISETP.GT.U32.AND P6, PT, R3.reuse, R10, PT ;  /* 0x0000000a0300720c */ /* 0x040fe20003fc4070 */
[C---:B------:R-:W-:Y:S01]  /*0f00*/  IMAD R12, R3.reuse, R12, R16 ;  /* 0x0000000c030c7224 */ /* 0x040fe200078e0210 */
[----:B------:R-:W-:Y:S01]  /*0f10*/  IABS R16, R22 ;  /* 0x0000001600107213 */ /* 0x000fe20000000000 */
[----:B------:R-:W-:Y:S01]  /*0f20*/  IMAD.MOV R13, RZ, RZ, -R13 ;  /* 0x000000ffff0d7224 */ /* 0x000fe200078e0a0d */
[----:B------:R-:W-:Y:S01]  /*0f30*/  LOP3.LUT R39, R4, 0x46, RZ, 0xfc, !PT ;  /* 0x0000004604277812 */ /* 0x000fe200078efcff */
[----:B------:R-:W-:Y:S01]  /*0f40*/  @!P0 IMAD.MOV R6, RZ, RZ, -R6 ;  /* 0x000000ffff068224 */ /* 0x000fe200078e0a06 */
[C---:B------:R-:W-:Y:S01]  /*0f50*/  ISETP.GT.U32.AND P0, PT, R3.reuse, R11, PT ;  /* 0x0000000b0300720c */ /* 0x040fe20003f04070 */
[C---:B------:R-:W-:Y:S01]  /*0f60*/  IMAD R13, R3.reuse, R13, R18 ;  /* 0x0000000d030d7224 */ /* 0x040fe200078e0212 */
[----:B------:R-:W-:Y:S01]  /*0f70*/  IABS R18, R23 ;  /* 0x0000001700127213 */ /* 0x000fe20000000000 */
[----:B------:R-:W-:Y:S01]  /*0f80*/  @!P4 IMAD.MOV R9, RZ, RZ, -R9 ;  /* 0x000000ffff09c224 */ /* 0x000fe200078e0a09 */
[----:B------:R-:W-:Y:S01]  /*0f90*/  ISETP.GT.U32.AND P4, PT, R3, R12, PT ;  /* 0x0000000c0300720c */ /* 0x000fe20003f84070 */
[----:B------:R-:W-:Y:S01]  /*0fa0*/  IMAD.HI.U32 R15, R5, R16, RZ ;  /* 0x00000010050f7227 */ /* 0x000fe200078e00ff */
[----:B------:R-:W-:-:S02]  /*0fb0*/  IABS R38, R39 ;  /* 0x0000002700267213 */ /* 0x000fc40000000000 */
[----:B------:R-:W-:Y:S01]  /*0fc0*/  LOP3.LUT R41, R4, 0x3e, RZ, 0xfc, !PT ;  /* 0x0000003e04297812 */ /* 0x000fe200078efcff */
[----:B------:R-:W-:Y:S01]  /*0fd0*/  @!P6 IMAD.IADD R10, R10, 0x1, -R3 ;  /* 0x000000010a0ae824 */ /* 0x000fe200078e0a03 */
[C---:B------:R-:W-:Y:S01]  /*0fe0*/  ISETP.GT.U32.AND P6, PT, R3.reuse, R14, PT ;  /* 0x0000000e0300720c */ /* 0x040fe20003fc4070 */
[----:B------:R-:W-:Y:S01]  /*0ff0*/  @!P3 IMAD.MOV R7, RZ, RZ, -R7 ;  /* 0x000000ffff07b224 */ /* 0x000fe200078e0a07 */
[----:B------:R-:W-:Y:S01]  /*1000*/  ISETP.GT.U32.AND P3, PT, R3, R13, PT ;  /* 0x0000000d0300720c */ /* 0x000fe20003f64070 */
[----:B------:R-:W-:Y:S01]  /*1010*/  IMAD.MOV R15, RZ, RZ, -R15 ;  /* 0x000000ffff0f7224 */ /* 0x000fe200078e0a0f */
[----:B------:R-:W-:Y:S01]  /*1020*/  IABS R44, R41 ;  /* 0x00000029002c7213 */ /* 0x000fe20000000000 */
[----:B------:R-:W-:Y:S01]  /*1030*/  @!P0 IMAD.IADD R11, R11, 0x1, -R3 ;  /* 0x000000010b0b8824 */ /* 0x000fe200078e0a03 */
[----:B------:R-:W-:Y:S01]  /*1040*/  ISETP.GE.AND P0, PT, R19, RZ, PT ;  /* 0x000000ff1300720c */ /* 0x000fe20003f06270 */
[----:B------:R-:W-:Y:S01]  /*1050*/  IMAD R15, R3, R15, R16 ;  /* 0x0000000f030f7224 */ /* 0x000fe200078e0210 */
[C---:B------:R-:W-:Y:S01]  /*1060*/  LOP3.LUT R19, R4.reuse, 0x68, RZ, 0xfc, !PT ;  /* 0x0000006804137812 */ /* 0x040fe200078efcff */
[----:B------:R-:W-:Y:S01]  /*1070*/  IMAD.HI.U32 R16, R5, R18, RZ ;  /* 0x0000001205107227 */ /* 0x000fe200078e00ff */
[----:B------:R-:W-:-:S02]  /*1080*/  LOP3.LUT R43, R4, 0x3a, RZ, 0xfc, !PT ;  /* 0x0000003a042b7812 */ /* 0x000fc400078efcff */
[----:B------:R-:W-:Y:S01]  /*1090*/  IABS R20, R19 ;  /* 0x0000001300147213 */ /* 0x000fe20000000000 */
[--C-:B------:R-:W-:Y:S01]  /*10a0*/  @!P6 IMAD.IADD R14, R14, 0x1, -R3.reuse ;  /* 0x000000010e0ee824 */ /* 0x100fe200078e0a03 */
[----:B------:R-:W-:Y:S01]  /*10b0*/  IABS R46, R43 ;  /* 0x0000002b002e7213 */ /* 0x000fe20000000000 */
[--C-:B------:R-:W-:Y:S01]  /*10c0*/  @!P4 IMAD.IADD R12, R12, 0x1, -R3.reuse ;  /* 0x000000010c0cc824 */ /* 0x100fe200078e0a03 */
[----:B------:R-:W-:Y:S01]  /*10d0*/  ISETP.GE.AND P4, PT, R21, RZ, PT ;  /* 0x000000ff1500720c */ /* 0x000fe20003f86270 */
[----:B------:R-:W-:Y:S01]  /*10e0*/  IMAD.MOV R16, RZ, RZ, -R16 ;  /* 0x000000ffff107224 */ /* 0x000fe200078e0a10 */
[----:B------:R-:W-:Y:S01]  /*10f0*/  ISETP.GT.U32.AND P6, PT, R3, R14, PT ;  /* 0x0000000e0300720c */ /* 0x000fe20003fc4070 */
[----:B------:R-:W-:Y:S01]  /*1100*/  @!P3 IMAD.IADD R13, R13, 0x1, -R3 ;  /* 0x000000010d0db824 */ /* 0x000fe200078e0a03 */
[C---:B------:R-:W-:Y:S01]  /*1110*/  ISETP.GT.U32.AND P3, PT, R3.reuse, R12, PT ;  /* 0x0000000c0300720c */ /* 0x040fe20003f64070 */
[----:B------:R-:W-:Y:S01]  /*1120*/  @!P1 IMAD.MOV R11, RZ, RZ, -R11 ;  /* 0x000000ffff0b9224 */ /* 0x000fe200078e0a0b */
[C---:B------:R-:W-:Y:S01]  /*1130*/  ISETP.GT.U32.AND P1, PT, R3.reuse, R15, PT ;  /* 0x0000000f0300720c */ /* 0x040fe20003f24070 */
[----:B------:R-:W-:Y:S01]  /*1140*/  IMAD R16, R3, R16, R18 ;  /* 0x0000001003107224 */ /* 0x000fe200078e0212 */
[C---:B------:R-:W-:Y:S01]  /*1150*/  LOP3.LUT R21, R4.reuse, 0x66, RZ, 0xfc, !PT ;  /* 0x0000006604157812 */ /* 0x040fe200078efcff */
[----:B------:R-:W-:Y:S01]  /*1160*/  @!P2 IMAD.MOV R8, RZ, RZ, -R8 ;  /* 0x000000ffff08a224 */ /* 0x000fe200078e0a08 */
[----:B------:R-:W-:Y:S01]  /*1170*/  ISETP.GE.AND P2, PT, R17, RZ, PT ;  /* 0x000000ff1100720c */ /* 0x000fe20003f46270 */
[----:B------:R-:W-:Y:S01]  /*1180*/  IMAD.HI.U32 R17, R5, R20, RZ ;  /* 0x0000001405117227 */ /* 0x000fe200078e00ff */
[----:B------:R-:W-:-:S02]  /*1190*/  LOP3.LUT R49, R4, 0x38, RZ, 0xfc, !PT ;  /* 0x0000003804317812 */ /* 0x000fc400078efcff */
[----:B------:R-:W-:Y:S01]  /*11a0*/  LOP3.LUT R53, R4, 0x34, RZ, 0xfc, !PT ;  /* 0x0000003404357812 */ /* 0x000fe200078efcff */
[----:B------:R-:W-:Y:S01]  /*11b0*/  @!P6 IMAD.IADD R14, R14, 0x1, -R3 ;  /* 0x000000010e0ee824 */ /* 0x000fe200078e0a03 */
[C---:B------:R-:W-:Y:S01]  /*11c0*/  ISETP.GT.U32.AND P6, PT, R3.reuse, R16, PT ;  /* 0x000000100300720c */ /* 0x040fe20003fc4070 */
[----:B------:R-:W-:Y:S01]  /*11d0*/  @!P5 IMAD.MOV R10, RZ, RZ, -R10 ;  /* 0x000000ffff0ad224 */ /* 0x000fe200078e0a0a */
[----:B------:R-:W-:Y:S01]  /*11e0*/  ISETP.GT.U32.AND P5, PT, R3, R13, PT ;  /* 0x0000000d0300720c */ /* 0x000fe20003fa4070 */
[----:B------:R-:W-:Y:S01]  /*11f0*/  IMAD.MOV R17, RZ, RZ, -R17 ;  /* 0x000000ffff117224 */ /* 0x000fe200078e0a11 */
[----:B------:R-:W-:Y:S01]  /*1200*/  IABS R48, R49 ;  /* 0x0000003100307213 */ /* 0x000fe20000000000 */
[--C-:B------:R-:W-:Y:S01]  /*1210*/  @!P3 IMAD.IADD R12, R12, 0x1, -R3.reuse ;  /* 0x000000010c0cb824 */ /* 0x100fe200078e0a03 */
[----:B------:R-:W-:Y:S01]  /*1220*/  ISETP.GE.AND P3, PT, R22, RZ, PT ;  /* 0x000000ff1600720c */ /* 0x000fe20003f66270 */
[--C-:B------:R-:W-:Y:S01]  /*1230*/  @!P1 IMAD.IADD R15, R15, 0x1, -R3.reuse ;  /* 0x000000010f0f9824 */ /* 0x100fe200078e0a03 */
[----:B------:R-:W-:Y:S01]  /*1240*/  IABS R22, R21 ;  /* 0x0000001500167213 */ /* 0x000fe20000000000 */
[----:B------:R-:W-:Y:S01]  /*1250*/  IMAD R17, R3, R17, R20 ;  /* 0x0000001103117224 */ /* 0x000fe200078e0214 */
[----:B------:R-:W-:Y:S01]  /*1260*/  ISETP.GE.AND P1, PT, R19, RZ, PT ;  /* 0x000000ff1300720c */ /* 0x000fe20003f26270 */
[----:B------:R-:W-:Y:S01]  /*1270*/  @!P2 IMAD.MOV R12, RZ, RZ, -R12 ;  /* 0x000000ffff0ca224 */ /* 0x000fe200078e0a0c */
[----:B------:R-:W-:Y:S01]  /*1280*/  LOP3.LUT R51, R4, 0x36, RZ, 0xfc, !PT ;  /* 0x0000003604337812 */ /* 0x000fe200078efcff */
[--C-:B------:R-:W-:Y:S01]  /*1290*/  @!P6 IMAD.IADD R16, R16, 0x1, -R3.reuse ;  /* 0x000000011010e824 */ /* 0x100fe200078e0a03 */
[----:B------:R-:W-:Y:S01]  /*12a0*/  ISETP.GT.U32.AND P6, PT, R3, R15, PT ;  /* 0x0000000f0300720c */ /* 0x000fe20003fc4070 */
[----:B------:R-:W-:Y:S01]  /*12b0*/  @!P5 IMAD.IADD R13, R13, 0x1, -R3 ;  /* 0x000000010d0dd824 */ /* 0x000fe200078e0a03 */
[----:B------:R-:W-:Y:S01]  /*12c0*/  ISETP.GT.U32.AND P2, PT, R3, R17, PT ;  /* 0x000000110300720c */ /* 0x000fe20003f44070 */
[----:B------:R-:W-:Y:S01]  /*12d0*/  IMAD.HI.U32 R18, R5, R22, RZ ;  /* 0x0000001605127227 */ /* 0x000fe200078e00ff */
[----:B------:R-:W-:-:S02]  /*12e0*/  ISETP.GE.AND P5, PT, R23, RZ, PT ;  /* 0x000000ff1700720c */ /* 0x000fc40003fa6270 */
[C---:B------:R-:W-:Y:S01]  /*12f0*/  LOP3.LUT R23, R4.reuse, 0x64, RZ, 0xfc, !PT ;  /* 0x0000006404177812 */ /* 0x040fe200078efcff */
[----:B------:R-:W-:Y:S01]  /*1300*/  @!P0 IMAD.MOV R13, RZ, RZ, -R13 ;  /* 0x000000ffff0d8224 */ /* 0x000fe200078e0a0d */
[----:B------:R-:W-:Y:S01]  /*1310*/  ISETP.GT.U32.AND P0, PT, R3, R16, PT ;  /* 0x000000100300720c */ /* 0x000fe20003f04070 */
[----:B------:R-:W-:Y:S01]  /*1320*/  IMAD.HI.U32 R20, R5, R26, RZ ;  /* 0x0000001a05147227 */ /* 0x000fe200078e00ff */
[----:B------:R-:W-:Y:S02]  /*1330*/  IABS R24, R23 ;  /* 0x0000001700187213 */ /* 0x000fe40000000000 */
[----:B------:R-:W-:Y:S01]  /*1340*/  IABS R50, R51 ;  /* 0x0000003300327213 */ /* 0x000fe20000000000 */
[--C-:B------:R-:W-:Y:S01]  /*1350*/  @!P6 IMAD.IADD R15, R15, 0x1, -R3.reuse ;  /* 0x000000010f0fe824 */ /* 0x100fe200078e0a03 */
[C---:B------:R-:W-:Y:S01]  /*1360*/  LOP3.LUT R54, R4.reuse, 0x32, RZ, 0xfc, !PT ;  /* 0x0000003204367812 */ /* 0x040fe200078efcff */
[----:B------:R-:W-:Y:S01]  /*1370*/  @!P2 IMAD.IADD R17, R17, 0x1, -R3 ;  /* 0x000000011111a824 */ /* 0x000fe200078e0a03 */
[----:B------:R-:W-:Y:S01]  /*1380*/  ISETP.GE.AND P2, PT, R25, RZ, PT ;  /* 0x000000ff1900720c */ /* 0x000fe20003f46270 */
[----:B------:R-:W-:Y:S01]  /*1390*/  @!P3 IMAD.MOV R15, RZ, RZ, -R15 ;  /* 0x000000ffff0fb224 */ /* 0x000fe200078e0a0f */
[----:B------:R-:W-:Y:S01]  /*13a0*/  LOP3.LUT R25, R4, 0x5e, RZ, 0xfc, !PT ;  /* 0x0000005e04197812 */ /* 0x000fe200078efcff */
[----:B------:R-:W-:Y:S01]  /*13b0*/  IMAD.HI.U32 R19, R5, R24, RZ ;  /* 0x0000001805137227 */ /* 0x000fe200078e00ff */
[----:B------:R-:W-:-:S02]  /*13c0*/  ISETP.GT.U32.AND P3, PT, R3, R17, PT ;  /* 0x000000110300720c */ /* 0x000fc40003f64070 */
[----:B------:R-:W-:Y:S01]  /*13d0*/  LOP3.LUT R55, R4, 0x30, RZ, 0xfc, !PT ;  /* 0x0000003004377812 */ /* 0x000fe200078efcff */
[----:B------:R-:W-:Y:S01]  /*13e0*/  @!P0 IMAD.IADD R16, R16, 0x1, -R3 ;  /* 0x0000000110108824 */ /* 0x000fe200078e0a03 */
[----:B------:R-:W-:Y:S01]  /*13f0*/  ISETP.GE.AND P0, PT, R23, RZ, PT ;  /* 0x000000ff1700720c */ /* 0x000fe20003f06270 */
[----:B------:R-:W-:Y:S01]  /*1400*/  IMAD.MOV R18, RZ, RZ, -R18 ;  /* 0x000000ffff127224 */ /* 0x000fe200078e0a12 */
[C---:B------:R-:W-:Y:S01]  /*1410*/  LOP3.LUT R23, R4.reuse, 0x60, RZ, 0xfc, !PT ;  /* 0x0000006004177812 */ /* 0x040fe200078efcff */
[----:B------:R-:W-:Y:S01]  /*1420*/  IMAD.MOV R19, RZ, RZ, -R19 ;  /* 0x000000ffff137224 */ /* 0x000fe200078e0a13 */
[C---:B------:R-:W-:Y:S01]  /*1430*/  LOP3.LUT R56, R4.reuse, 0x2e, RZ, 0xfc, !PT ;  /* 0x0000002e04387812 */ /* 0x040fe200078efcff */
[----:B------:R-:W-:Y:S01]  /*1440*/  IMAD.MOV R20, RZ, RZ, -R20 ;  /* 0x000000ffff147224 */ /* 0x000fe200078e0a14 */
[----:B------:R-:W-:Y:S01]  /*1450*/  LOP3.LUT R57, R4, 0x2a, RZ, 0xfc, !PT ;  /* 0x0000002a04397812 */ /* 0x000fe200078efcff */
[C---:B------:R-:W-:Y:S01]  /*1460*/  IMAD R18, R3.reuse, R18, R22 ;  /* 0x0000001203127224 */ /* 0x040fe200078e0216 */
[----:B------:R-:W-:Y:S01]  /*1470*/  IABS R22, R23 ;  /* 0x0000001700167213 */ /* 0x000fe20000000000 */
[C---:B------:R-:W-:Y:S01]  /*1480*/  IMAD R19, R3.reuse, R19, R24 ;  /* 0x0000001303137224 */ /* 0x040fe200078e0218 */
[----:B------:R-:W-:Y:S01]  /*1490*/  IABS R52, R56 ;  /* 0x0000003800347213 */ /* 0x000fe20000000000 */
[C---:B------:R-:W-:Y:S01]  /*14a0*/  IMAD R20, R3.reuse, R20, R26 ;  /* 0x0000001403147224 */ /* 0x040fe200078e021a */
[----:B------:R-:W-:Y:S01]  /*14b0*/  ISETP.GT.U32.AND P6, PT, R3, R18, PT ;  /* 0x000000120300720c */ /* 0x000fe20003fc4070 */
[----:B------:R-:W-:Y:S01]  /*14c0*/  @!P4 IMAD.MOV R14, RZ, RZ, -R14 ;  /* 0x000000ffff0ec224 */ /* 0x000fe200078e0a0e */
[----:B------:R-:W-:Y:S01]  /*14d0*/  ISETP.GE.AND P4, PT, R21, RZ, PT ;  /* 0x000000ff1500720c */ /* 0x000fe20003f86270 */
[----:B------:R-:W-:Y:S01]  /*14e0*/  @!P5 IMAD.MOV R16, RZ, RZ, -R16 ;  /* 0x000000ffff10d224 */ /* 0x000fe200078e0a10 */
[----:B------:R-:W-:Y:S01]  /*14f0*/  ISETP.GT.U32.AND P5, PT, R3, R19, PT ;  /* 0x000000130300720c */ /* 0x000fe20003fa4070 */
[----:B------:R-:W-:Y:S01]  /*1500*/  @!P3 IMAD.IADD R17, R17, 0x1, -R3 ;  /* 0x000000011111b824 */ /* 0x000fe200078e0a03 */
[----:B------:R-:W-:Y:S01]  /*1510*/  ISETP.GT.U32.AND P3, PT, R3, R20, PT ;  /* 0x000000140300720c */ /* 0x000fe20003f64070 */
[----:B------:R-:W-:Y:S01]  /*1520*/  IMAD.HI.U32 R21, R5, R22, RZ ;  /* 0x0000001605157227 */ /* 0x000fe200078e00ff */
[----:B------:R-:W-:-:S02]  /*1530*/  IABS R26, R25 ;  /* 0x00000019001a7213 */ /* 0x000fc40000000000 */
[C---:B------:R-:W-:Y:S01]  /*1540*/  LOP3.LUT R59, R4.reuse, 0x1a, RZ, 0xfc, !PT ;  /* 0x0000001a043b7812 */ /* 0x040fe200078efcff */
[----:B------:R-:W-:Y:S01]  /*1550*/  IMAD.MOV R21, RZ, RZ, -R21 ;  /* 0x000000ffff157224 */ /* 0x000fe200078e0a15 */
[----:B------:R-:W-:Y:S01]  /*1560*/  LOP3.LUT R61, R4, 0x18, RZ, 0xfc, !PT ;  /* 0x00000018043d7812 */ /* 0x000fe200078efcff */
[--C-:B------:R-:W-:Y:S01]  /*1570*/  @!P6 IMAD.IADD R18, R18, 0x1, -R3.reuse ;  /* 0x000000011212e824 */ /* 0x100fe200078e0a03 */
[----:B------:R-:W-:Y:S01]  /*1580*/  IABS R66, R59 ;  /* 0x0000003b00427213 */ /* 0x000fe20000000000 */
[----:B------:R-:W-:Y:S01]  /*1590*/  IMAD R21, R3, R21, R22 ;  /* 0x0000001503157224 */ /* 0x000fe200078e0216 */
[----:B------:R-:W-:Y:S01]  /*15a0*/  IABS R68, R61 ;  /* 0x0000003d00447213 */ /* 0x000fe20000000000 */
[--C-:B------:R-:W-:Y:S01]  /*15b0*/  @!P5 IMAD.IADD R19, R19, 0x1, -R3.reuse ;  /* 0x000000011313d824 */ /* 0x100fe200078e0a03 */
[C---:B------:R-:W-:Y:S01]  /*15c0*/  ISETP.GT.U32.AND P6, PT, R3.reuse, R18, PT ;  /* 0x000000120300720c */ /* 0x040fe20003fc4070 */
[----:B------:R-:W-:Y:S01]  /*15d0*/  @!P3 IMAD.IADD R20, R20, 0x1, -R3 ;  /* 0x000000011414b824 */ /* 0x000fe200078e0a03 */
[----:B------:R-:W-:Y:S01]  /*15e0*/  ISETP.GT.U32.AND P5, PT, R3, R21, PT ;  /* 0x000000150300720c */ /* 0x000fe20003fa4070 */
[----:B------:R-:W-:Y:S01]  /*15f0*/  IMAD.HI.U32 R24, R5, R30, RZ ;  /* 0x0000001e05187227 */ /* 0x000fe200078e00ff */
[----:B------:R-:W-:-:S02]  /*1600*/  LOP3.LUT R63, R4, 0x14, RZ, 0xfc, !PT ;  /* 0x00000014043f7812 */ /* 0x000fc400078efcff */
[C---:B------:R-:W-:Y:S01]  /*1610*/  ISETP.GT.U32.AND P3, PT, R3.reuse, R20, PT ;  /* 0x000000140300720c */ /* 0x040fe20003f64070 */
[----:B------:R-:W-:Y:S01]  /*1620*/  @!P1 IMAD.MOV R17, RZ, RZ, -R17 ;  /* 0x000000ffff119224 */ /* 0x000fe200078e0a11 */
[----:B------:R-:W-:Y:S01]  /*1630*/  ISETP.GT.U32.AND P1, PT, R3, R19, PT ;  /* 0x000000130300720c */ /* 0x000fe20003f24070 */
[----:B------:R-:W-:Y:S01]  /*1640*/  IMAD.MOV R24, RZ, RZ, -R24 ;  /* 0x000000ffff187224 */ /* 0x000fe200078e0a18 */
[----:B------:R-:W-:Y:S01]  /*1650*/  IABS R72, R63 ;  /* 0x0000003f00487213 */ /* 0x000fe20000000000 */
[----:B------:R-:W-:Y:S01]  /*1660*/  IMAD.HI.U32 R22, R5, R26, RZ ;  /* 0x0000001a05167227 */ /* 0x000fe200078e00ff */
[C---:B------:R-:W-:Y:S02]  /*1670*/  LOP3.LUT R67, R4.reuse, 0x10, RZ, 0xfc, !PT ;  /* 0x0000001004437812 */ /* 0x040fe400078efcff */
[----:B------:R-:W-:Y:S01]  /*1680*/  LOP3.LUT R65, R4, 0x12, RZ, 0xfc, !PT ;  /* 0x0000001204417812 */ /* 0x000fe200078efcff */
[--C-:B------:R-:W-:Y:S01]  /*1690*/  @!P5 IMAD.IADD R21, R21, 0x1, -R3.reuse ;  /* 0x000000011515d824 */ /* 0x100fe200078e0a03 */
[----:B------:R-:W-:Y:S01]  /*16a0*/  IABS R76, R67 ;  /* 0x00000043004c7213 */ /* 0x000fe20000000000 */
[C---:B------:R-:W-:Y:S01]  /*16b0*/  IMAD R24, R3.reuse, R24, R30 ;  /* 0x0000001803187224 */ /* 0x040fe200078e021e */
[----:B------:R-:W-:Y:S01]  /*16c0*/  IABS R30, R33 ;  /* 0x00000021001e7213 */ /* 0x000fe20000000000 */
[--C-:B------:R-:W-:Y:S01]  /*16d0*/  @!P3 IMAD.IADD R20, R20, 0x1, -R3.reuse ;  /* 0x000000011414b824 */ /* 0x100fe200078e0a03 */
[C---:B------:R-:W-:Y:S01]  /*16e0*/  ISETP.GT.U32.AND P5, PT, R3.reuse, R21, PT ;  /* 0x000000150300720c */ /* 0x040fe20003fa4070 */
[----:B------:R-:W-:Y:S01]  /*16f0*/  IMAD.MOV R22, RZ, RZ, -R22 ;  /* 0x000000ffff167224 */ /* 0x000fe200078e0a16 */
[----:B------:R-:W-:Y:S01]  /*1700*/  LOP3.LUT R69, R4, 0xe, RZ, 0xfc, !PT ;  /* 0x0000000e04457812 */ /* 0x000fe200078efcff */
[----:B------:R-:W-:Y:S01]  /*1710*/  @!P2 IMAD.MOV R20, RZ, RZ, -R20 ;  /* 0x000000ffff14a224 */ /* 0x000fe200078e0a14 */
[C---:B------:R-:W-:Y:S01]  /*1720*/  ISETP.GT.U32.AND P2, PT, R3.reuse, R24, PT ;  /* 0x000000180300720c */ /* 0x040fe20003f44070 */
[----:B------:R-:W-:Y:S01]  /*1730*/  IMAD R22, R3, R22, R26 ;  /* 0x0000001603167224 */ /* 0x000fe200078e021a */
[----:B------:R-:W-:Y:S01]  /*1740*/  IABS R26, R31 ;  /* 0x0000001f001a7213 */ /* 0x000fe20000000000 */
[--C-:B------:R-:W-:Y:S01]  /*1750*/  @!P6 IMAD.IADD R18, R18, 0x1, -R3.reuse ;  /* 0x000000011212e824 */ /* 0x100fe200078e0a03 */
[----:B------:R-:W-:Y:S01]  /*1760*/  ISETP.GE.AND P6, PT, R23, RZ, PT ;  /* 0x000000ff1700720c */ /* 0x000fe20003fc6270 */
[----:B------:R-:W-:Y:S01]  /*1770*/  @!P1 IMAD.IADD R19, R19, 0x1, -R3 ;  /* 0x0000000113139824 */ /* 0x000fe200078e0a03 */
[----:B------:R-:W-:Y:S01]  /*1780*/  ISETP.GT.U32.AND P1, PT, R3, R22, PT ;  /* 0x000000160300720c */ /* 0x000fe20003f24070 */
[----:B------:R-:W-:Y:S01]  /*1790*/  IMAD.HI.U32 R23, R5, R28, RZ ;  /* 0x0000001c05177227 */ /* 0x000fe200078e00ff */
[----:B------:R-:W-:-:S02]  /*17a0*/  IABS R74, R65 ;  /* 0x00000041004a7213 */ /* 0x000fc40000000000 */
[----:B------:R-:W-:Y:S01]  /*17b0*/  IABS R78, R69 ;  /* 0x00000045004e7213 */ /* 0x000fe20000000000 */
[----:B------:R-:W-:Y:S01]  /*17c0*/  @!P4 IMAD.MOV R18, RZ, RZ, -R18 ;  /* 0x000000ffff12c224 */ /* 0x000fe200078e0a12 */
[----:B------:R-:W-:Y:S01]  /*17d0*/  ISETP.GE.AND P4, PT, R25, RZ, PT ;  /* 0x000000ff1900720c */ /* 0x000fe20003f86270 */
[----:B------:R-:W-:Y:S01]  /*17e0*/  @!P5 IMAD.IADD R21, R21, 0x1, -R3 ;  /* 0x000000011515d824 */ /* 0x000fe200078e0a03 */
[----:B------:R-:W-:Y:S01]  /*17f0*/  ISETP.GE.AND P5, PT, R29, RZ, PT ;  /* 0x000000ff1d00720c */ /* 0x000fe20003fa6270 */
[----:B------:R-:W-:Y:S01]  /*1800*/  IMAD.MOV R23, RZ, RZ, -R23 ;  /* 0x000000ffff177224 */ /* 0x000fe200078e0a17 */
[C---:B------:R-:W-:Y:S01]  /*1810*/  LOP3.LUT R29, R4.reuse, 0x56, RZ, 0xfc, !PT ;  /* 0x00000056041d7812 */ /* 0x040fe200078efcff */
[----:B------:R-:W-:Y:S01]  /*1820*/  IMAD.HI.U32 R25, R5, R26, RZ ;  /* 0x0000001a05197227 */ /* 0x000fe200078e00ff */
[C---:B------:R-:W-:Y:S02]  /*1830*/  LOP3.LUT R71, R4.reuse, 0xc, RZ, 0xfc, !PT ;  /* 0x0000000c04477812 */ /* 0x040fe400078efcff */
[----:B------:R-:W-:Y:S01]  /*1840*/  LOP3.LUT R73, R4, 0xa, RZ, 0xfc, !PT ;  /* 0x0000000a04497812 */ /* 0x000fe200078efcff */
[C---:B------:R-:W-:Y:S01]  /*1850*/  IMAD R23, R3.reuse, R23, R28 ;  /* 0x0000001703177224 */ /* 0x040fe200078e021c */
[----:B------:R-:W-:Y:S01]  /*1860*/  IABS R28, R29 ;  /* 0x0000001d001c7213 */ /* 0x000fe20000000000 */
[----:B------:R-:W-:Y:S01]  /*1870*/  @!P2 IMAD.IADD R24, R24, 0x1, -R3 ;  /* 0x000000011818a824 */ /* 0x000fe200078e0a03 */
[----:B------:R-:W-:Y:S01]  /*1880*/  IABS R80, R71 ;  /* 0x0000004700507213 */ /* 0x000fe20000000000 */
[----:B------:R-:W-:Y:S01]  /*1890*/  IMAD.MOV R25, RZ, RZ, -R25 ;  /* 0x000000ffff197224 */ /* 0x000fe200078e0a19 */
[C---:B------:R-:W-:Y:S01]  /*18a0*/  ISETP.GT.U32.AND P3, PT, R3.reuse, R23, PT ;  /* 0x000000170300720c */ /* 0x040fe20003f64070 */
[----:B------:R-:W-:Y:S01]  /*18b0*/  @!P1 IMAD.IADD R22, R22, 0x1, -R3 ;  /* 0x0000000116169824 */ /* 0x000fe200078e0a03 */
[C---:B------:R-:W-:Y:S01]  /*18c0*/  ISETP.GT.U32.AND P2, PT, R3.reuse, R24, PT ;  /* 0x000000180300720c */ /* 0x040fe20003f44070 */
[----:B------:R-:W-:Y:S01]  /*18d0*/  IMAD R25, R3, R25, R26 ;  /* 0x0000001903197224 */ /* 0x000fe200078e021a */
[----:B------:R-:W-:Y:S01]  /*18e0*/  IABS R82, R73 ;  /* 0x0000004900527213 */ /* 0x000fe20000000000 */
[----:B------:R-:W-:Y:S01]  /*18f0*/  IMAD.HI.U32 R26, R5, R28, RZ ;  /* 0x0000001c051a7227 */ /* 0x000fe200078e00ff */
[----:B------:R-:W-:-:S02]  /*1900*/  ISETP.GT.U32.AND P1, PT, R3, R22, PT ;  /* 0x000000160300720c */ /* 0x000fc40003f24070 */
[C---:B------:R-:W-:Y:S01]  /*1910*/  LOP3.LUT R75, R4.reuse, 0x4, RZ, 0xfc, !PT ;  /* 0x00000004044b7812 */ /* 0x040fe200078efcff */
[----:B------:R-:W-:Y:S01]  /*1920*/  @!P6 IMAD.MOV R21, RZ, RZ, -R21 ;  /* 0x000000ffff15e224 */ /* 0x000fe200078e0a15 */
[----:B------:R-:W-:Y:S01]  /*1930*/  ISETP.GT.U32.AND P6, PT, R3, R25, PT ;  /* 0x000000190300720c */ /* 0x000fe20003fc4070 */
[----:B------:R-:W-:Y:S01]  /*1940*/  IMAD.MOV R26, RZ, RZ, -R26 ;  /* 0x000000ffff1a7224 */ /* 0x000fe200078e0a1a */
[----:B------:R-:W-:Y:S01]  /*1950*/  LOP3.LUT R77, R4, 0x2, RZ, 0xfc, !PT ;  /* 0x00000002044d7812 */ /* 0x000fe200078efcff */
[----:B------:R-:W-:Y:S01]  /*1960*/  @!P0 IMAD.MOV R19, RZ, RZ, -R19 ;  /* 0x000000ffff138224 */ /* 0x000fe200078e0a13 */
[----:B------:R-:W-:Y:S01]  /*1970*/  ISETP.GE.AND P0, PT, R27, RZ, PT ;  /* 0x000000ff1b00720c */ /* 0x000fe20003f06270 */
[----:B------:R-:W-:Y:S01]  /*1980*/  IMAD R26, R3, R26, R28 ;  /* 0x0000001a031a7224 */ /* 0x000fe200078e021c */
[----:B------:R-:W-:Y:S01]  /*1990*/  IABS R88, R75 ;  /* 0x0000004b00587213 */ /* 0x000fe20000000000 */
[----:B------:R-:W-:Y:S01]  /*19a0*/  IMAD.HI.U32 R27, R5, R30, RZ ;  /* 0x0000001e051b7227 */ /* 0x000fe200078e00ff */
[----:B------:R-:W-:-:S02]  /*19b0*/  IABS R90, R77 ;  /* 0x0000004d005a7213 */ /* 0x000fc40000000000 */
[----:B------:R-:W-:Y:S01]  /*19c0*/  IABS R92, R4 ;  /* 0x00000004005c7213 */ /* 0x000fe20000000000 */
[----:B------:R-:W-:Y:S01]  /*19d0*/  @!P2 IMAD.IADD R24, R24, 0x1, -R3 ;  /* 0x000000011818a824 */ /* 0x000fe200078e0a03 */
[----:B------:R-:W-:Y:S01]  /*19e0*/  ISETP.GT.U32.AND P2, PT, R3, R26, PT ;  /* 0x0000001a0300720c */ /* 0x000fe20003f44070 */
[----:B------:R-:W-:Y:S02]  /*19f0*/  IMAD.MOV R27, RZ, RZ, -R27 ;  /* 0x000000ffff1b7224 */ /* 0x000fe400078e0a1b */
[--C-:B------:R-:W-:Y:S01]  /*1a00*/  @!P1 IMAD.IADD R22, R22, 0x1, -R3.reuse ;  /* 0x0000000116169824 */ /* 0x100fe200078e0a03 */
[----:B------:R-:W-:Y:S01]  /*1a10*/  ISETP.GE.AND P1, PT, R31, RZ, PT ;  /* 0x000000ff1f00720c */ /* 0x000fe20003f26270 */
[--C-:B------:R-:W-:Y:S01]  /*1a20*/  @!P6 IMAD.IADD R25, R25, 0x1, -R3.reuse ;  /* 0x000000011919e824 */ /* 0x100fe200078e0a03 */
[C---:B------:R-:W-:Y:S01]  /*1a30*/  LOP3.LUT R31, R4.reuse, 0x52, RZ, 0xfc, !PT ;  /* 0x00000052041f7812 */ /* 0x040fe200078efcff */
[C---:B------:R-:W-:Y:S01]  /*1a40*/  IMAD R27, R3.reuse, R27, R30 ;  /* 0x0000001b031b7224 */ /* 0x040fe200078e021e */
[----:B------:R-:W-:Y:S01]  /*1a50*/  LOP3.LUT R30, R4, 0x4e, RZ, 0xfc, !PT ;  /* 0x0000004e041e7812 */ /* 0x000fe200078efcff */
[----:B------:R-:W-:Y:S01]  /*1a60*/  @!P4 IMAD.MOV R22, RZ, RZ, -R22 ;  /* 0x000000ffff16c224 */ /* 0x000fe200078e0a16 */
[----:B------:R-:W-:Y:S01]  /*1a70*/  IABS R32, R31 ;  /* 0x0000001f00207213 */ /* 0x000fe20000000000 */
[----:B------:R-:W-:Y:S01]  /*1a80*/  @!P5 IMAD.MOV R24, RZ, RZ, -R24 ;  /* 0x000000ffff18d224 */ /* 0x000fe200078e0a18 */
[----:B------:R-:W-:Y:S01]  /*1a90*/  ISETP.GT.U32.AND P4, PT, R3, R25, PT ;  /* 0x000000190300720c */ /* 0x000fe20003f84070 */
[--C-:B------:R-:W-:Y:S01]  /*1aa0*/  @!P3 IMAD.IADD R23, R23, 0x1, -R3.reuse ;  /* 0x000000011717b824 */ /* 0x100fe200078e0a03 */
[----:B------:R-:W-:Y:S01]  /*1ab0*/  ISETP.GT.U32.AND P5, PT, R3, R27, PT ;  /* 0x0000001b0300720c */ /* 0x000fe20003fa4070 */
[----:B------:R-:W-:Y:S01]  /*1ac0*/  @!P2 IMAD.IADD R26, R26, 0x1, -R3 ;  /* 0x000000011a1aa824 */ /* 0x000fe200078e0a03 */
[----:B------:R-:W-:Y:S01]  /*1ad0*/  IABS R34, R30 ;  /* 0x0000001e00227213 */ /* 0x000fe20000000000 */
[----:B------:R-:W-:Y:S01]  /*1ae0*/  IMAD.HI.U32 R28, R5, R32, RZ ;  /* 0x00000020051c7227 */ /* 0x000fe200078e00ff */
[----:B------:R-:W-:-:S02]  /*1af0*/  ISETP.GT.U32.AND P3, PT, R3, R23, PT ;  /* 0x000000170300720c */ /* 0x000fc40003f64070 */
[----:B------:R-:W-:Y:S01]  /*1b00*/  ISETP.GT.U32.AND P2, PT, R3, R26, PT ;  /* 0x0000001a0300720c */ /* 0x000fe20003f44070 */
[----:B------:R-:W-:Y:S01]  /*1b10*/  IMAD.MOV R28, RZ, RZ, -R28 ;  /* 0x000000ffff1c7224 */ /* 0x000fe200078e0a1c */
[----:B------:R-:W-:Y:S01]  /*1b20*/  ISETP.GE.AND P6, PT, R33, RZ, PT ;  /* 0x000000ff2100720c */ /* 0x000fe20003fc6270 */
[----:B------:R-:W-:Y:S01]  /*1b30*/  IMAD R2, R2, UR4, RZ ;  /* 0x0000000402027c24 */ /* 0x000fe2000f8e02ff */
[----:B------:R-:W-:Y:S01]  /*1b40*/  ULDC UR4, c[0x0][0x240] ;  /* 0x0000900000047ab9 */ /* 0x000fe20000000800 */
[--C-:B------:R-:W-:Y:S02]  /*1b50*/  @!P4 IMAD.IADD R25, R25, 0x1, -R3.reuse ;  /* 0x000000011919c824 */ /* 0x100fe400078e0a03 */
[----:B------:R-:W-:Y:S02]  /*1b60*/  IMAD R28, R3, R28, R32 ;  /* 0x0000001c031c7224 */ /* 0x000fe400078e0220 */
[----:B------:R-:W-:Y:S02]  /*1b70*/  @!P5 IMAD.IADD R27, R27, 0x1, -R3 ;  /* 0x000000011b1bd824 */ /* 0x000fe400078e0a03 */
[----:B------:R-:W-:Y:S01]  /*1b80*/  @!P1 IMAD.MOV R25, RZ, RZ, -R25 ;  /* 0x000000ffff199224 */ /* 0x000fe200078e0a19 */
[----:B------:R-:W-:Y:S01]  /*1b90*/  ISETP.GT.U32.AND P1, PT, R3, R28, PT ;  /* 0x0000001c0300720c */ /* 0x000fe20003f24070 */
[--C-:B------:R-:W-:Y:S01]  /*1ba0*/  @!P3 IMAD.IADD R23, R23, 0x1, -R3.reuse ;  /* 0x000000011717b824 */ /* 0x100fe200078e0a03 */
[----:B------:R-:W-:Y:S01]  /*1bb0*/  ISETP.GT.U32.AND P5, PT, R3, R27, PT ;  /* 0x0000001b0300720c */ /* 0x000fe20003fa4070 */
[----:B------:R-:W-:Y:S01]  /*1bc0*/  @!P2 IMAD.IADD R26, R26, 0x1, -R3 ;  /* 0x000000011a1aa824 */ /* 0x000fe200078e0a03 */
[----:B------:R-:W-:Y:S01]  /*1bd0*/  ISETP.GE.AND P3, PT, R29, RZ, PT ;  /* 0x000000ff1d00720c */ /* 0x000fe20003f66270 */
[----:B------:R-:W-:Y:S01]  /*1be0*/  @!P0 IMAD.MOV R23, RZ, RZ, -R23 ;  /* 0x000000ffff178224 */ /* 0x000fe200078e0a17 */
[----:B------:R-:W-:Y:S01]  /*1bf0*/  ISETP.GE.AND P2, PT, R30, RZ, PT ;  /* 0x000000ff1e00720c */ /* 0x000fe20003f46270 */
[----:B------:R-:W-:Y:S01]  /*1c00*/  IMAD.HI.U32 R30, R5, R34, RZ ;  /* 0x00000022051e7227 */ /* 0x000fe200078e00ff */
[----:B------:R-:W-:-:S02]  /*1c10*/  LOP3.LUT R29, R4, 0x50, RZ, 0xfc, !PT ;  /* 0x00000050041d7812 */ /* 0x000fc400078efcff */
[----:B------:R-:W-:Y:S01]  /*1c20*/  ISETP.GE.AND P0, PT, R31, RZ, PT ;  /* 0x000000ff1f00720c */ /* 0x000fe20003f06270 */
[----:B------:R-:W-:Y:S01]  /*1c30*/  IMAD.MOV R30, RZ, RZ, -R30 ;  /* 0x000000ffff1e7224 */ /* 0x000fe200078e0a1e */
[----:B------:R-:W-:Y:S01]  /*1c40*/  ISETP.GE.AND P4, PT, R29, RZ, PT ;  /* 0x000000ff1d00720c */ /* 0x000fe20003f86270 */
[--C-:B------:R-:W-:Y:S01]  /*1c50*/  @!P1 IMAD.IADD R28, R28, 0x1, -R3.reuse ;  /* 0x000000011c1c9824 */ /* 0x100fe200078e0a03 */
[----:B------:R-:W-:Y:S01]  /*1c60*/  IABS R29, R29 ;  /* 0x0000001d001d7213 */ /* 0x000fe20000000000 */
[----:B------:R-:W-:Y:S01]  /*1c70*/  @!P5 IMAD.IADD R27, R27, 0x1, -R3 ;  /* 0x000000011b1bd824 */ /* 0x000fe200078e0a03 */
[----:B------:R-:W-:Y:S01]  /*1c80*/  LOP3.LUT R31, R4, 0x4c, RZ, 0xfc, !PT ;  /* 0x0000004c041f7812 */ /* 0x000fe200078efcff */
[C---:B------:R-:W-:Y:S01]  /*1c90*/  IMAD R30, R3.reuse, R30, R34 ;  /* 0x0000001e031e7224 */ /* 0x040fe200078e0222 */
[----:B------:R-:W-:Y:S01]  /*1ca0*/  ISETP.GT.U32.AND P1, PT, R3, R28, PT ;  /* 0x0000001c0300720c */ /* 0x000fe20003f24070 */
[----:B------:R-:W-:Y:S01]  /*1cb0*/  IMAD.MOV.U32 R32, RZ, RZ, R29 ;  /* 0x000000ffff207224 */ /* 0x000fe200078e001d */
[----:B------:R-:W-:Y:S01]  /*1cc0*/  IABS R36, R31 ;  /* 0x0000001f00247213 */ /* 0x000fe20000000000 */
[----:B------:R-:W-:Y:S01]  /*1cd0*/  @!P3 IMAD.MOV R26, RZ, RZ, -R26 ;  /* 0x000000ffff1ab224 */ /* 0x000fe200078e0a1a */
[----:B------:R-:W-:Y:S01]  /*1ce0*/  ISETP.GE.AND P3, PT, R31, RZ, PT ;  /* 0x000000ff1f00720c */ /* 0x000fe20003f66270 */
[----:B------:R-:W-:Y:S01]  /*1cf0*/  @!P6 IMAD.MOV R27, RZ, RZ, -R27 ;  /* 0x000000ffff1be224 */ /* 0x000fe200078e0a1b */
[----:B------:R-:W-:Y:S01]  /*1d00*/  ISETP.GT.U32.AND P6, PT, R3, R30, PT ;  /* 0x0000001e0300720c */ /* 0x000fe20003fc4070 */
[----:B------:R-:W-:Y:S01]  /*1d10*/  IMAD.HI.U32 R29, R5, R32, RZ ;  /* 0x00000020051d7227 */ /* 0x000fe200078e00ff */
[----:B------:R-:W-:-:S03]  /*1d20*/  IABS R34, R35 ;  /* 0x0000002300227213 */ /* 0x000fc60000000000 */
[----:B------:R-:W-:-:S04]  /*1d30*/  IMAD.HI.U32 R31, R5, R36, RZ ;  /* 0x00000024051f7227 */ /* 0x000fc800078e00ff */
[----:B------:R-:W-:Y:S02]  /*1d40*/  IMAD.MOV R29, RZ, RZ, -R29 ;  /* 0x000000ffff1d7224 */ /* 0x000fe400078e0a1d */
[----:B------:R-:W-:Y:S02]  /*1d50*/  IMAD.MOV R31, RZ, RZ, -R31 ;  /* 0x000000ffff1f7224 */ /* 0x000fe400078e0a1f */
[C---:B------:R-:W-:Y:S02]  /*1d60*/  IMAD R29, R3.reuse, R29, R32 ;  /* 0x0000001d031d7224 */ /* 0x040fe400078e0220 */
[C---:B------:R-:W-:Y:S01]  /*1d70*/  IMAD R31, R3.reuse, R31, R36 ;  /* 0x0000001f031f7224 */ /* 0x040fe200078e0224 */
[----:B------:R-:W-:Y:S01]  /*1d80*/  IABS R36, R37 ;  /* 0x0000002500247213 */ /* 0x000fe20000000000 */
[--C-:B------:R-:W-:Y:S01]  /*1d90*/  @!P1 IMAD.IADD R28, R28, 0x1, -R3.reuse ;  /* 0x000000011c1c9824 */ /* 0x100fe200078e0a03 */
[C---:B------:R-:W-:Y:S01]  /*1da0*/  ISETP.GT.U32.AND P5, PT, R3.reuse, R29, PT ;  /* 0x0000001d0300720c */ /* 0x040fe20003fa4070 */
[----:B------:R-:W-:Y:S01]  /*1db0*/  @!P6 IMAD.IADD R30, R30, 0x1, -R3 ;  /* 0x000000011e1ee824 */ /* 0x000fe200078e0a03 */
[----:B------:R-:W-:Y:S01]  /*1dc0*/  ISETP.GT.U32.AND P1, PT, R3, R31, PT ;  /* 0x0000001f0300720c */ /* 0x000fe20003f24070 */
[----:B------:R-:W-:-:S03]  /*1dd0*/  IMAD.HI.U32 R32, R5, R34, RZ ;  /* 0x0000002205207227 */ /* 0x000fc600078e00ff */
[----:B------:R-:W-:Y:S01]  /*1de0*/  ISETP.GT.U32.AND P6, PT, R3, R30, PT ;  /* 0x0000001e0300720c */ /* 0x000fe20003fc4070 */
[----:B------:R-:W-:Y:S02]  /*1df0*/  IMAD.MOV R32, RZ, RZ, -R32 ;  /* 0x000000ffff207224 */ /* 0x000fe400078e0a20 */
[----:B------:R-:W-:-:S04]  /*1e00*/  IMAD.HI.U32 R33, R5, R36, RZ ;  /* 0x0000002405217227 */ /* 0x000fc800078e00ff */
[--C-:B------:R-:W-:Y:S02]  /*1e10*/  @!P5 IMAD.IADD R29, R29, 0x1, -R3.reuse ;  /* 0x000000011d1dd824 */ /* 0x100fe400078e0a03 */
[--C-:B------:R-:W-:Y:S02]  /*1e20*/  @!P1 IMAD.IADD R31, R31, 0x1, -R3.reuse ;  /* 0x000000011f1f9824 */ /* 0x100fe400078e0a03 */
[C---:B------:R-:W-:Y:S01]  /*1e30*/  IMAD R32, R3.reuse, R32, R34 ;  /* 0x0000002003207224 */ /* 0x040fe200078e0222 */
[C---:B------:R-:W-:Y:S01]  /*1e40*/  ISETP.GT.U32.AND P5, PT, R3.reuse, R29, PT ;  /* 0x0000001d0300720c */ /* 0x040fe20003fa4070 */
[----:B------:R-:W-:Y:S01]  /*1e50*/  @!P6 IMAD.IADD R30, R30, 0x1, -R3 ;  /* 0x000000011e1ee824 */ /* 0x000fe200078e0a03 */
[C---:B------:R-:W-:Y:S01]  /*1e60*/  ISETP.GT.U32.AND P1, PT, R3.reuse, R31, PT ;  /* 0x0000001f0300720c */ /* 0x040fe20003f24070 */
[----:B------:R-:W-:Y:S01]  /*1e70*/  @!P0 IMAD.MOV R28, RZ, RZ, -R28 ;  /* 0x000000ffff1c8224 */ /* 0x000fe200078e0a1c */
[----:B------:R-:W-:Y:S01]  /*1e80*/  ISETP.GT.U32.AND P6, PT, R3, R32, PT ;  /* 0x000000200300720c */ /* 0x000fe20003fc4070 */
[----:B------:R-:W-:Y:S01]  /*1e90*/  IMAD.MOV R33, RZ, RZ, -R33 ;  /* 0x000000ffff217224 */ /* 0x000fe200078e0a21 */
[----:B------:R-:W-:Y:S01]  /*1ea0*/  ISETP.GE.AND P0, PT, R35, RZ, PT ;  /* 0x000000ff2300720c */ /* 0x000fe20003f06270 */
[----:B------:R-:W-:Y:S01]  /*1eb0*/  @!P2 IMAD.MOV R30, RZ, RZ, -R30 ;  /* 0x000000ffff1ea224 */ /* 0x000fe200078e0a1e */
[----:B------:R-:W-:Y:S01]  /*1ec0*/  LOP3.LUT R35, R4, 0x44, RZ, 0xfc, !PT ;  /* 0x0000004404237812 */ /* 0x000fe200078efcff */
[----:B------:R-:W-:Y:S01]  /*1ed0*/  IMAD R34, R3, R33, R36 ;  /* 0x0000002103227224 */ /* 0x000fe200078e0224 */
[----:B------:R-:W-:Y:S01]  /*1ee0*/  ISETP.GE.AND P2, PT, R39, RZ, PT ;  /* 0x000000ff2700720c */ /* 0x000fe20003f46270 */
[----:B------:R-:W-:Y:S01]  /*1ef0*/  IMAD.HI.U32 R33, R5, R38, RZ ;  /* 0x0000002605217227 */ /* 0x000fe200078e00ff */
[----:B------:R-:W-:-:S02]  /*1f00*/  IABS R36, R35 ;  /* 0x0000002300247213 */ /* 0x000fc40000000000 */
[C---:B------:R-:W-:Y:S01]  /*1f10*/  LOP3.LUT R39, R4.reuse, 0x40, RZ, 0xfc, !PT ;  /* 0x0000004004277812 */ /* 0x040fe200078efcff */
[--C-:B------:R-:W-:Y:S01]  /*1f20*/  @!P5 IMAD.IADD R29, R29, 0x1, -R3.reuse ;  /* 0x000000011d1dd824 */ /* 0x100fe200078e0a03 */
[----:B------:R-:W-:Y:S01]  /*1f30*/  ISETP.GE.AND P5, PT, R37, RZ, PT ;  /* 0x000000ff2500720c */ /* 0x000fe20003fa6270 */
[--C-:B------:R-:W-:Y:S01]  /*1f40*/  @!P1 IMAD.IADD R31, R31, 0x1, -R3.reuse ;  /* 0x000000011f1f9824 */ /* 0x100fe200078e0a03 */
[----:B------:R-:W-:Y:S01]  /*1f50*/  LOP3.LUT R37, R4, 0x42, RZ, 0xfc, !PT ;  /* 0x0000004204257812 */ /* 0x000fe200078efcff */
[----:B------:R-:W-:Y:S01]  /*1f60*/  @!P6 IMAD.IADD R32, R32, 0x1, -R3 ;  /* 0x000000012020e824 */ /* 0x000fe200078e0a03 */
[----:B------:R-:W-:Y:S01]  /*1f70*/  ISETP.GE.AND P6, PT, R35, RZ, PT ;  /* 0x000000ff2300720c */ /* 0x000fe20003fc6270 */
[----:B------:R-:W-:Y:S01]  /*1f80*/  @!P4 IMAD.MOV R29, RZ, RZ, -R29 ;  /* 0x000000ffff1dc224 */ /* 0x000fe200078e0a1d */
[C---:B------:R-:W-:Y:S01]  /*1f90*/  ISETP.GT.U32.AND P4, PT, R3.reuse, R34, PT ;  /* 0x000000220300720c */ /* 0x040fe20003f84070 */
[----:B------:R-:W-:Y:S01]  /*1fa0*/  @!P3 IMAD.MOV R31, RZ, RZ, -R31 ;  /* 0x000000ffff1fb224 */ /* 0x000fe200078e0a1f */
[----:B------:R-:W-:Y:S01]  /*1fb0*/  ISETP.GT.U32.AND P3, PT, R3, R32, PT ;  /* 0x000000200300720c */ /* 0x000fe20003f64070 */
[----:B------:R-:W-:Y:S01]  /*1fc0*/  IMAD.HI.U32 R35, R5, R36, RZ ;  /* 0x0000002405237227 */ /* 0x000fe200078e00ff */
[----:B------:R-:W-:-:S02]  /*1fd0*/  IABS R42, R39 ;  /* 0x00000027002a7213 */ /* 0x000fc40000000000 */
[----:B------:R-:W-:Y:S01]  /*1fe0*/  IABS R40, R37 ;  /* 0x0000002500287213 */ /* 0x000fe20000000000 */
[----:B------:R-:W-:Y:S02]  /*1ff0*/  IMAD.MOV R35, RZ, RZ, -R35 ;  /* 0x000000ffff237224 */ /* 0x000fe400078e0a23 */
[----:B------:R-:W-:Y:S02]  /*2000*/  IMAD.MOV R33, RZ, RZ, -R33 ;  /* 0x000000ffff217224 */ /* 0x000fe400078e0a21 */
[C---:B------:R-:W-:Y:S02]  /*2010*/  IMAD R35, R3.reuse, R35, R36 ;  /* 0x0000002303237224 */ /* 0x040fe400078e0224 */
[--C-:B------:R-:W-:Y:S02]  /*2020*/  @!P4 IMAD.IADD R34, R34, 0x1, -R3.reuse ;  /* 0x000000012222c824 */ /* 0x100fe400078e0a03 */
[----:B------:R-:W-:Y:S01]  /*2030*/  @!P3 IMAD.IADD R32, R32, 0x1, -R3 ;  /* 0x000000012020b824 */ /* 0x000fe200078e0a03 */
[C---:B------:R-:W-:Y:S01]  /*2040*/  ISETP.GT.U32.AND P3, PT, R3.reuse, R35, PT ;  /* 0x000000230300720c */ /* 0x040fe20003f64070 */
[C---:B------:R-:W-:Y:S01]  /*2050*/  IMAD R33, R3.reuse, R33, R38 ;  /* 0x0000002103217224 */ /* 0x040fe200078e0226 */
[----:B------:R-:W-:Y:S01]  /*2060*/  ISETP.GT.U32.AND P4, PT, R3, R34, PT ;  /* 0x000000220300720c */ /* 0x000fe20003f84070 */
[----:B------:R-:W-:-:S02]  /*2070*/  @!P0 IMAD.MOV R32, RZ, RZ, -R32 ;  /* 0x000000ffff208224 */ /* 0x000fc400078e0a20 */
[----:B------:R-:W-:Y:S01]  /*2080*/  IMAD.HI.U32 R36, R5, R40, RZ ;  /* 0x0000002805247227 */ /* 0x000fe200078e00ff */
[----:B------:R-:W-:-:S03]  /*2090*/  ISETP.GT.U32.AND P1, PT, R3, R33, PT ;  /* 0x000000210300720c */ /* 0x000fc60003f24070 */
[----:B------:R-:W-:-:S04]  /*20a0*/  IMAD.HI.U32 R38, R5, R44, RZ ;  /* 0x0000002c05267227 */ /* 0x000fc800078e00ff */
[--C-:B------:R-:W-:Y:S01]  /*20b0*/  @!P3 IMAD.IADD R35, R35, 0x1, -R3.reuse ;  /* 0x000000012323b824 */ /* 0x100fe200078e0a03 */
[----:B------:R-:W-:Y:S01]  /*20c0*/  ISETP.GE.AND P3, PT, R41, RZ, PT ;  /* 0x000000ff2900720c */ /* 0x000fe20003f66270 */
[----:B------:R-:W-:Y:S01]  /*20d0*/  @!P4 IMAD.IADD R34, R34, 0x1, -R3 ;  /* 0x000000012222c824 */ /* 0x000fe200078e0a03 */
[----:B------:R-:W-:Y:S01]  /*20e0*/  ISETP.GE.AND P4, PT, R37, RZ, PT ;  /* 0x000000ff2500720c */ /* 0x000fe20003f86270 */
[----:B------:R-:W-:Y:S01]  /*20f0*/  IMAD.HI.U32 R37, R5, R42, RZ ;  /* 0x0000002a05257227 */ /* 0x000fe200078e00ff */
[----:B------:R-:W-:-:S03]  /*2100*/  ISETP.GT.U32.AND P0, PT, R3, R35, PT ;  /* 0x000000230300720c */ /* 0x000fc60003f04070 */
[----:B------:R-:W-:Y:S02]  /*2110*/  @!P1 IMAD.IADD R33, R33, 0x1, -R3 ;  /* 0x0000000121219824 */ /* 0x000fe400078e0a03 */
[----:B------:R-:W-:Y:S02]  /*2120*/  IMAD.MOV R37, RZ, RZ, -R37 ;  /* 0x000000ffff257224 */ /* 0x000fe400078e0a25 */
[----:B------:R-:W-:Y:S01]  /*2130*/  IMAD.MOV R36, RZ, RZ, -R36 ;  /* 0x000000ffff247224 */ /* 0x000fe200078e0a24 */
[C---:B------:R-:W-:Y:S01]  /*2140*/  ISETP.GT.U32.AND P1, PT, R3.reuse, R33, PT ;  /* 0x000000210300720c */ /* 0x040fe20003f24070 */
[----:B------:R-:W-:Y:S02]  /*2150*/  IMAD R37, R3, R37, R42 ;  /* 0x0000002503257224 */ /* 0x000fe400078e022a */
[----:B------:R-:W-:Y:S02]  /*2160*/  IMAD.MOV R38, RZ, RZ, -R38 ;  /* 0x000000ffff267224 */ /* 0x000fe400078e0a26 */
[----:B------:R-:W-:Y:S01]  /*2170*/  @!P0 IMAD.IADD R35, R35, 0x1, -R3 ;  /* 0x0000000123238824 */ /* 0x000fe200078e0a03 */
[C---:B------:R-:W-:Y:S01]  /*2180*/  ISETP.GT.U32.AND P0, PT, R3.reuse, R37, PT ;  /* 0x000000250300720c */ /* 0x040fe20003f04070 */
[----:B------:R-:W-:-:S02]  /*2190*/  IMAD R36, R3, R36, R40 ;  /* 0x0000002403247224 */ /* 0x000fc400078e0228 */
[C---:B------:R-:W-:Y:S02]  /*21a0*/  IMAD R38, R3.reuse, R38, R44 ;  /* 0x0000002603267224 */ /* 0x040fe400078e022c */
[----:B------:R-:W-:Y:S01]  /*21b0*/  @!P5 IMAD.MOV R34, RZ, RZ, -R34 ;  /* 0x000000ffff22d224 */ /* 0x000fe200078e0a22 */
[----:B------:R-:W-:Y:S01]  /*21c0*/  ISETP.GT.U32.AND P5, PT, R3, R36, PT ;  /* 0x000000240300720c */ /* 0x000fe20003fa4070 */
[----:B------:R-:W-:Y:S01]  /*21d0*/  @!P1 IMAD.IADD R33, R33, 0x1, -R3 ;  /* 0x0000000121219824 */ /* 0x000fe200078e0a03 */
[----:B------:R-:W-:Y:S01]  /*21e0*/  ISETP.GE.AND P1, PT, R39, RZ, PT ;  /* 0x000000ff2700720c */ /* 0x000fe20003f26270 */
[----:B------:R-:W-:Y:S01]  /*21f0*/  @!P6 IMAD.MOV R35, RZ, RZ, -R35 ;  /* 0x000000ffff23e224 */ /* 0x000fe200078e0a23 */
[----:B------:R-:W-:Y:S01]  /*2200*/  LOP3.LUT R39, R4, 0x3c, RZ, 0xfc, !PT ;  /* 0x0000003c04277812 */ /* 0x000fe200078efcff */
[----:B------:R-:W-:Y:S01]  /*2210*/  @!P2 IMAD.MOV R33, RZ, RZ, -R33 ;  /* 0x000000ffff21a224 */ /* 0x000fe200078e0a21 */
[----:B------:R-:W-:Y:S01]  /*2220*/  ISETP.GT.U32.AND P6, PT, R3, R38, PT ;  /* 0x000000260300720c */ /* 0x000fe20003fc4070 */
[----:B------:R-:W-:Y:S01]  /*2230*/  @!P0 IMAD.IADD R37, R37, 0x1, -R3 ;  /* 0x0000000125258824 */ /* 0x000fe200078e0a03 */
[----:B------:R-:W-:Y:S01]  /*2240*/  IABS R44, R39 ;  /* 0x00000027002c7213 */ /* 0x000fe20000000000 */
[----:B------:R-:W-:Y:S01]  /*2250*/  IMAD.HI.U32 R40, R5, R46, RZ ;  /* 0x0000002e05287227 */ /* 0x000fe200078e00ff */
[----:B------:R-:W-:-:S02]  /*2260*/  ISETP.GE.AND P2, PT, R39, RZ, PT ;  /* 0x000000ff2700720c */ /* 0x000fc40003f46270 */
[----:B------:R-:W-:Y:S01]  /*2270*/  ISETP.GT.U32.AND P0, PT, R3, R37, PT ;  /* 0x000000250300720c */ /* 0x000fe20003f04070 */
[----:B------:R-:W-:-:S04]  /*2280*/  IMAD.HI.U32 R39, R5, R44, RZ ;  /* 0x0000002c05277227 */ /* 0x000fc800078e00ff */
[----:B------:R-:W-:Y:S02]  /*2290*/  IMAD.MOV R39, RZ, RZ, -R39 ;  /* 0x000000ffff277224 */ /* 0x000fe400078e0a27 */
[----:B------:R-:W-:Y:S02]  /*22a0*/  IMAD.MOV R40, RZ, RZ, -R40 ;  /* 0x000000ffff287224 */ /* 0x000fe400078e0a28 */
[C---:B------:R-:W-:Y:S02]  /*22b0*/  IMAD R39, R3.reuse, R39, R44 ;  /* 0x0000002703277224 */ /* 0x040fe400078e022c */
[--C-:B------:R-:W-:Y:S02]  /*22c0*/  @!P5 IMAD.IADD R36, R36, 0x1, -R3.reuse ;  /* 0x000000012424d824 */ /* 0x100fe400078e0a03 */
[----:B------:R-:W-:Y:S01]  /*22d0*/  IMAD R40, R3, R40, R46 ;  /* 0x0000002803287224 */ /* 0x000fe200078e022e */
[----:B------:R-:W-:Y:S01]  /*22e0*/  IABS R46, R53 ;  /* 0x00000035002e7213 */ /* 0x000fe20000000000 */
[--C-:B------:R-:W-:Y:S01]  /*22f0*/  @!P0 IMAD.IADD R37, R37, 0x1, -R3.reuse ;  /* 0x0000000125258824 */ /* 0x100fe200078e0a03 */
[C---:B------:R-:W-:Y:S01]  /*2300*/  ISETP.GT.U32.AND P0, PT, R3.reuse, R39, PT ;  /* 0x000000270300720c */ /* 0x040fe20003f04070 */
[----:B------:R-:W-:Y:S01]  /*2310*/  @!P6 IMAD.IADD R38, R38, 0x1, -R3 ;  /* 0x000000012626e824 */ /* 0x000fe200078e0a03 */
[----:B------:R-:W-:Y:S01]  /*2320*/  ISETP.GT.U32.AND P5, PT, R3, R36, PT ;  /* 0x000000240300720c */ /* 0x000fe20003fa4070 */
[----:B------:R-:W-:Y:S01]  /*2330*/  IMAD.HI.U32 R41, R5, R48, RZ ;  /* 0x0000003005297227 */ /* 0x000fe200078e00ff */
[----:B------:R-:W-:-:S03]  /*2340*/  ISETP.GT.U32.AND P6, PT, R3, R40, PT ;  /* 0x000000280300720c */ /* 0x000fc60003fc4070 */
[----:B------:R-:W-:Y:S02]  /*2350*/  IMAD.MOV R41, RZ, RZ, -R41 ;  /* 0x000000ffff297224 */ /* 0x000fe400078e0a29 */
[----:B------:R-:W-:-:S04]  /*2360*/  IMAD.HI.U32 R42, R5, R50, RZ ;  /* 0x00000032052a7227 */ /* 0x000fc800078e00ff */
[--C-:B------:R-:W-:Y:S01]  /*2370*/  @!P0 IMAD.IADD R39, R39, 0x1, -R3.reuse ;  /* 0x0000000127278824 */ /* 0x100fe200078e0a03 */
[----:B------:R-:W-:Y:S01]  /*2380*/  ISETP.GT.U32.AND P0, PT, R3, R38, PT ;  /* 0x000000260300720c */ /* 0x000fe20003f04070 */
[--C-:B------:R-:W-:Y:S01]  /*2390*/  @!P5 IMAD.IADD R36, R36, 0x1, -R3.reuse ;  /* 0x000000012424d824 */ /* 0x100fe200078e0a03 */
[----:B------:R-:W-:Y:S01]  /*23a0*/  ISETP.GE.AND P5, PT, R43, RZ, PT ;  /* 0x000000ff2b00720c */ /* 0x000fe20003fa6270 */
[----:B------:R-:W-:Y:S01]  /*23b0*/  @!P6 IMAD.IADD R40, R40, 0x1, -R3 ;  /* 0x000000012828e824 */ /* 0x000fe200078e0a03 */
[C---:B------:R-:W-:Y:S01]  /*23c0*/  ISETP.GT.U32.AND P6, PT, R3.reuse, R39, PT ;  /* 0x000000270300720c */ /* 0x040fe20003fc4070 */
[----:B------:R-:W-:Y:S01]  /*23d0*/  IMAD R41, R3, R41, R48 ;  /* 0x0000002903297224 */ /* 0x000fe200078e0230 */
[----:B------:R-:W-:Y:S01]  /*23e0*/  IABS R48, R54 ;  /* 0x0000003600307213 */ /* 0x000fe20000000000 */
[----:B------:R-:W-:-:S04]  /*23f0*/  IMAD.HI.U32 R43, R5, R46, RZ ;  /* 0x0000002e052b7227 */ /* 0x000fc800078e00ff */
[----:B------:R-:W-:Y:S02]  /*2400*/  IMAD.MOV R43, RZ, RZ, -R43 ;  /* 0x000000ffff2b7224 */ /* 0x000fe400078e0a2b */
[----:B------:R-:W-:Y:S01]  /*2410*/  @!P1 IMAD.MOV R37, RZ, RZ, -R37 ;  /* 0x000000ffff259224 */ /* 0x000fe200078e0a25 */
[----:B------:R-:W-:Y:S01]  /*2420*/  ISETP.GT.U32.AND P1, PT, R3, R41, PT ;  /* 0x000000290300720c */ /* 0x000fe20003f24070 */
[----:B------:R-:W-:Y:S02]  /*2430*/  IMAD.MOV R42, RZ, RZ, -R42 ;  /* 0x000000ffff2a7224 */ /* 0x000fe400078e0a2a */
[----:B------:R-:W-:-:S04]  /*2440*/  IMAD.HI.U32 R44, R5, R48, RZ ;  /* 0x00000030052c7227 */ /* 0x000fc800078e00ff */
[C---:B------:R-:W-:Y:S02]  /*2450*/  IMAD R43, R3.reuse, R43, R46 ;  /* 0x0000002b032b7224 */ /* 0x040fe400078e022e */
[----:B------:R-:W-:Y:S01]  /*2460*/  IMAD R42, R3, R42, R50 ;  /* 0x0000002a032a7224 */ /* 0x000fe200078e0232 */
[----:B------:R-:W-:Y:S01]  /*2470*/  IABS R50, R55 ;  /* 0x0000003700327213 */ /* 0x000fe20000000000 */
[----:B------:R-:W-:Y:S02]  /*2480*/  IMAD.MOV R44, RZ, RZ, -R44 ;  /* 0x000000ffff2c7224 */ /* 0x000fe400078e0a2c */
[--C-:B------:R-:W-:Y:S01]  /*2490*/  @!P6 IMAD.IADD R39, R39, 0x1, -R3.reuse ;  /* 0x000000012727e824 */ /* 0x100fe200078e0a03 */
[C---:B------:R-:W-:Y:S01]  /*24a0*/  ISETP.GT.U32.AND P6, PT, R3.reuse, R43, PT ;  /* 0x0000002b0300720c */ /* 0x040fe20003fc4070 */
[----:B------:R-:W-:Y:S01]  /*24b0*/  @!P0 IMAD.IADD R38, R38, 0x1, -R3 ;  /* 0x0000000126268824 */ /* 0x000fe200078e0a03 */
[C---:B------:R-:W-:Y:S01]  /*24c0*/  ISETP.GT.U32.AND P0, PT, R3.reuse, R42, PT ;  /* 0x0000002a0300720c */ /* 0x040fe20003f04070 */
[----:B------:R-:W-:-:S02]  /*24d0*/  IMAD R44, R3, R44, R48 ;  /* 0x0000002c032c7224 */ /* 0x000fc400078e0230 */
[----:B------:R-:W-:Y:S02]  /*24e0*/  @!P1 IMAD.IADD R41, R41, 0x1, -R3 ;  /* 0x0000000129299824 */ /* 0x000fe400078e0a03 */
[----:B------:R-:W-:Y:S01]  /*24f0*/  IMAD.HI.U32 R45, R5, R50, RZ ;  /* 0x00000032052d7227 */ /* 0x000fe200078e00ff */
[----:B------:R-:W-:-:S03]  /*2500*/  ISETP.GT.U32.AND P1, PT, R3, R44, PT ;  /* 0x0000002c0300720c */ /* 0x000fc60003f24070 */
[----:B------:R-:W-:Y:S01]  /*2510*/  @!P4 IMAD.MOV R36, RZ, RZ, -R36 ;  /* 0x000000ffff24c224 */ /* 0x000fe200078e0a24 */
[----:B------:R-:W-:Y:S01]  /*2520*/  ISETP.GT.U32.AND P4, PT, R3, R40, PT ;  /* 0x000000280300720c */ /* 0x000fe20003f84070 */
[--C-:B------:R-:W-:Y:S01]  /*2530*/  @!P6 IMAD.IADD R43, R43, 0x1, -R3.reuse ;  /* 0x000000012b2be824 */ /* 0x100fe200078e0a03 */
[----:B------:R-:W-:Y:S01]  /*2540*/  ISETP.GT.U32.AND P6, PT, R3, R41, PT ;  /* 0x000000290300720c */ /* 0x000fe20003fc4070 */
[----:B------:R-:W-:Y:S01]  /*2550*/  @!P0 IMAD.IADD R42, R42, 0x1, -R3 ;  /* 0x000000012a2a8824 */ /* 0x000fe200078e0a03 */
[----:B------:R-:W-:Y:S01]  /*2560*/  ISETP.GE.AND P0, PT, R51, RZ, PT ;  /* 0x000000ff3300720c */ /* 0x000fe20003f06270 */
[----:B------:R-:W-:Y:S01]  /*2570*/  IMAD.HI.U32 R46, R5, R52, RZ ;  /* 0x00000034052e7227 */ /* 0x000fe200078e00ff */
[----:B------:R-:W-:-:S03]  /*2580*/  LOP3.LUT R51, R4, 0x2c, RZ, 0xfc, !PT ;  /* 0x0000002c04337812 */ /* 0x000fc600078efcff */
[----:B------:R-:W-:Y:S02]  /*2590*/  IMAD.MOV R45, RZ, RZ, -R45 ;  /* 0x000000ffff2d7224 */ /* 0x000fe400078e0a2d */
[----:B------:R-:W-:Y:S02]  /*25a0*/  IMAD.MOV R46, RZ, RZ, -R46 ;  /* 0x000000ffff2e7224 */ /* 0x000fe400078e0a2e */
[C---:B------:R-:W-:Y:S01]  /*25b0*/  IMAD R45, R3.reuse, R45, R50 ;  /* 0x0000002d032d7224 */ /* 0x040fe200078e0232 */
[----:B------:R-:W-:Y:S01]  /*25c0*/  IABS R50, R51 ;  /* 0x0000003300327213 */ /* 0x000fe20000000000 */
[----:B------:R-:W-:Y:S01]  /*25d0*/  @!P1 IMAD.IADD R44, R44, 0x1, -R3 ;  /* 0x000000012c2c9824 */ /* 0x000fe200078e0a03 */
[C---:B------:R-:W-:Y:S01]  /*25e0*/  ISETP.GT.U32.AND P1, PT, R3.reuse, R42, PT ;  /* 0x0000002a0300720c */ /* 0x040fe20003f24070 */
[----:B------:R-:W-:Y:S01]  /*25f0*/  @!P3 IMAD.MOV R38, RZ, RZ, -R38 ;  /* 0x000000ffff26b224 */ /* 0x000fe200078e0a26 */
[C---:B------:R-:W-:Y:S01]  /*2600*/  ISETP.GT.U32.AND P3, PT, R3.reuse, R43, PT ;  /* 0x0000002b0300720c */ /* 0x040fe20003f64070 */
[----:B------:R-:W-:Y:S01]  /*2610*/  IMAD R46, R3, R46, R52 ;  /* 0x0000002e032e7224 */ /* 0x000fe200078e0234 */
[----:B------:R-:W-:Y:S01]  /*2620*/  IABS R52, R57 ;  /* 0x0000003900347213 */ /* 0x000fe20000000000 */
[----:B------:R-:W-:-:S04]  /*2630*/  IMAD.HI.U32 R48, R5, R50, RZ ;  /* 0x0000003205307227 */ /* 0x000fc800078e00ff */
[--C-:B------:R-:W-:Y:S01]  /*2640*/  @!P4 IMAD.IADD R40, R40, 0x1, -R3.reuse ;  /* 0x000000012828c824 */ /* 0x100fe200078e0a03 */
[----:B------:R-:W-:Y:S01]  /*2650*/  ISETP.GE.AND P4, PT, R49, RZ, PT ;  /* 0x000000ff3100720c */ /* 0x000fe20003f86270 */
[----:B------:R-:W-:Y:S01]  /*2660*/  @!P6 IMAD.IADD R41, R41, 0x1, -R3 ;  /* 0x000000012929e824 */ /* 0x000fe200078e0a03 */
[----:B------:R-:W-:Y:S01]  /*2670*/  ISETP.GE.AND P6, PT, R53, RZ, PT ;  /* 0x000000ff3500720c */ /* 0x000fe20003fc6270 */
[----:B------:R-:W-:Y:S01]  /*2680*/  IMAD.MOV R48, RZ, RZ, -R48 ;  /* 0x000000ffff307224 */ /* 0x000fe200078e0a30 */
[----:B------:R-:W-:Y:S01]  /*2690*/  LOP3.LUT R53, R4, 0x28, RZ, 0xfc, !PT ;  /* 0x0000002804357812 */ /* 0x000fe200078efcff */
[----:B------:R-:W-:-:S04]  /*26a0*/  IMAD.HI.U32 R49, R5, R52, RZ ;  /* 0x0000003405317227 */ /* 0x000fc800078e00ff */
[----:B------:R-:W-:Y:S01]  /*26b0*/  @!P2 IMAD.MOV R39, RZ, RZ, -R39 ;  /* 0x000000ffff27a224 */ /* 0x000fe200078e0a27 */
[C---:B------:R-:W-:Y:S01]  /*26c0*/  ISETP.GT.U32.AND P2, PT, R3.reuse, R44, PT ;  /* 0x0000002c0300720c */ /* 0x040fe20003f44070 */
[----:B------:R-:W-:Y:S01]  /*26d0*/  @!P1 IMAD.IADD R42, R42, 0x1, -R3 ;  /* 0x000000012a2a9824 */ /* 0x000fe200078e0a03 */
[C---:B------:R-:W-:Y:S01]  /*26e0*/  ISETP.GT.U32.AND P1, PT, R3.reuse, R46, PT ;  /* 0x0000002e0300720c */ /* 0x040fe20003f24070 */
[----:B------:R-:W-:Y:S02]  /*26f0*/  IMAD R48, R3, R48, R50 ;  /* 0x0000003003307224 */ /* 0x000fe400078e0232 */
[----:B------:R-:W-:Y:S02]  /*2700*/  IMAD.MOV R49, RZ, RZ, -R49 ;  /* 0x000000ffff317224 */ /* 0x000fe400078e0a31 */
[----:B------:R-:W-:Y:S01]  /*2710*/  @!P3 IMAD.IADD R43, R43, 0x1, -R3 ;  /* 0x000000012b2bb824 */ /* 0x000fe200078e0a03 */
[----:B------:R-:W-:Y:S01]  /*2720*/  ISETP.GE.AND P3, PT, R54, RZ, PT ;  /* 0x000000ff3600720c */ /* 0x000fe20003f66270 */
[C---:B------:R-:W-:Y:S01]  /*2730*/  IMAD R50, R3.reuse, R49, R52 ;  /* 0x0000003103327224 */ /* 0x040fe200078e0234 */
[----:B------:R-:W-:Y:S01]  /*2740*/  IABS R52, R53 ;  /* 0x0000003500347213 */ /* 0x000fe20000000000 */
[----:B------:R-:W-:Y:S01]  /*2750*/  @!P0 IMAD.MOV R42, RZ, RZ, -R42 ;  /* 0x000000ffff2a8224 */ /* 0x000fe200078e0a2a */
[C---:B------:R-:W-:Y:S01]  /*2760*/  ISETP.GT.U32.AND P0, PT, R3.reuse, R48, PT ;  /* 0x000000300300720c */ /* 0x040fe20003f04070 */
[----:B------:R-:W-:Y:S01]  /*2770*/  @!P5 IMAD.MOV R40, RZ, RZ, -R40 ;  /* 0x000000ffff28d224 */ /* 0x000fe200078e0a28 */
[C---:B------:R-:W-:Y:S01]  /*2780*/  ISETP.GT.U32.AND P5, PT, R3.reuse, R45, PT ;  /* 0x0000002d0300720c */ /* 0x040fe20003fa4070 */
[----:B------:R-:W-:Y:S01]  /*2790*/  @!P6 IMAD.MOV R43, RZ, RZ, -R43 ;  /* 0x000000ffff2be224 */ /* 0x000fe200078e0a2b */
[----:B------:R-:W-:Y:S01]  /*27a0*/  ISETP.GT.U32.AND P6, PT, R3, R50, PT ;  /* 0x000000320300720c */ /* 0x000fe20003fc4070 */
[----:B------:R-:W-:Y:S01]  /*27b0*/  @!P2 IMAD.IADD R44, R44, 0x1, -R3 ;  /* 0x000000012c2ca824 */ /* 0x000fe200078e0a03 */
[----:B------:R-:W-:Y:S01]  /*27c0*/  ISETP.GE.AND P2, PT, R55, RZ, PT ;  /* 0x000000ff3700720c */ /* 0x000fe20003f46270 */
[----:B------:R-:W-:Y:S01]  /*27d0*/  IMAD.HI.U32 R49, R5, R52, RZ ;  /* 0x0000003405317227 */ /* 0x000fe200078e00ff */
[----:B------:R-:W-:-:S03]  /*27e0*/  LOP3.LUT R55, R4, 0x20, RZ, 0xfc, !PT ;  /* 0x0000002004377812 */ /* 0x000fc600078efcff */
[----:B------:R-:W-:Y:S01]  /*27f0*/  @!P3 IMAD.MOV R44, RZ, RZ, -R44 ;  /* 0x000000ffff2cb224 */ /* 0x000fe200078e0a2c */
[----:B------:R-:W-:Y:S01]  /*2800*/  ISETP.GE.AND P3, PT, R51, RZ, PT ;  /* 0x000000ff3300720c */ /* 0x000fe20003f66270 */
[--C-:B------:R-:W-:Y:S01]  /*2810*/  @!P0 IMAD.IADD R48, R48, 0x1, -R3.reuse ;  /* 0x0000000130308824 */ /* 0x100fe200078e0a03 */
[----:B------:R-:W-:Y:S01]  /*2820*/  LOP3.LUT R51, R4, 0x26, RZ, 0xfc, !PT ;  /* 0x0000002604337812 */ /* 0x000fe200078efcff */
[--C-:B------:R-:W-:Y:S01]  /*2830*/  @!P5 IMAD.IADD R45, R45, 0x1, -R3.reuse ;  /* 0x000000012d2dd824 */ /* 0x100fe200078e0a03 */
[----:B------:R-:W-:Y:S01]  /*2840*/  ISETP.GE.AND P5, PT, R56, RZ, PT ;  /* 0x000000ff3800720c */ /* 0x000fe20003fa6270 */
[----:B------:R-:W-:Y:S01]  /*2850*/  @!P6 IMAD.IADD R50, R50, 0x1, -R3 ;  /* 0x000000013232e824 */ /* 0x000fe200078e0a03 */
[C---:B------:R-:W-:Y:S01]  /*2860*/  ISETP.GT.U32.AND P6, PT, R3.reuse, R48, PT ;  /* 0x000000300300720c */ /* 0x040fe20003fc4070 */
[----:B------:R-:W-:Y:S01]  /*2870*/  IMAD.MOV R49, RZ, RZ, -R49 ;  /* 0x000000ffff317224 */ /* 0x000fe200078e0a31 */
[----:B------:R-:W-:Y:S01]  /*2880*/  IABS R54, R51 ;  /* 0x0000003300367213 */ /* 0x000fe20000000000 */
[----:B------:R-:W-:Y:S01]  /*2890*/  @!P1 IMAD.IADD R46, R46, 0x1, -R3 ;  /* 0x000000012e2e9824 */ /* 0x000fe200078e0a03 */
[C---:B------:R-:W-:Y:S01]  /*28a0*/  ISETP.GT.U32.AND P1, PT, R3.reuse, R45, PT ;  /* 0x0000002d0300720c */ /* 0x040fe20003f24070 */
[----:B------:R-:W-:Y:S01]  /*28b0*/  IMAD R52, R3, R49, R52 ;  /* 0x0000003103347224 */ /* 0x000fe200078e0234 */
[----:B------:R-:W-:Y:S01]  /*28c0*/  ISETP.GE.AND P0, PT, R51, RZ, PT ;  /* 0x000000ff3300720c */ /* 0x000fe20003f06270 */
[----:B------:R-:W-:Y:S01]  /*28d0*/  IMAD.HI.U32 R49, R5, R54, RZ ;  /* 0x0000003605317227 */ /* 0x000fe200078e00ff */
[----:B------:R-:W-:-:S02]  /*28e0*/  LOP3.LUT R51, R4, 0x24, RZ, 0xfc, !PT ;  /* 0x0000002404337812 */ /* 0x000fc400078efcff */
[----:B------:R-:W-:Y:S01]  /*28f0*/  IABS R60, R55 ;  /* 0x00000037003c7213 */ /* 0x000fe20000000000 */
[----:B------:R-:W-:Y:S01]  /*2900*/  IMAD.MOV R49, RZ, RZ, -R49 ;  /* 0x000000ffff317224 */ /* 0x000fe200078e0a31 */
[----:B------:R-:W-:Y:S01]  /*2910*/  IABS R56, R51 ;  /* 0x0000003300387213 */ /* 0x000fe20000000000 */
[----:B------:R-:W-:Y:S01]  /*2920*/  @!P6 IMAD.IADD R48, R48, 0x1, -R3 ;  /* 0x000000013030e824 */ /* 0x000fe200078e0a03 */
[C---:B------:R-:W-:Y:S01]  /*2930*/  ISETP.GT.U32.AND P6, PT, R3.reuse, R52, PT ;  /* 0x000000340300720c */ /* 0x040fe20003fc4070 */
[C---:B------:R-:W-:Y:S02]  /*2940*/  IMAD R54, R3.reuse, R49, R54 ;  /* 0x0000003103367224 */ /* 0x040fe400078e0236 */
[----:B------:R-:W-:Y:S01]  /*2950*/  @!P4 IMAD.MOV R41, RZ, RZ, -R41 ;  /* 0x000000ffff29c224 */ /* 0x000fe200078e0a29 */
[----:B------:R-:W-:Y:S01]  /*2960*/  ISETP.GT.U32.AND P4, PT, R3, R46, PT ;  /* 0x0000002e0300720c */ /* 0x000fe20003f84070 */
[----:B------:R-:W-:Y:S01]  /*2970*/  @!P1 IMAD.IADD R45, R45, 0x1, -R3 ;  /* 0x000000012d2d9824 */ /* 0x000fe200078e0a03 */
[----:B------:R-:W-:Y:S01]  /*2980*/  ISETP.GE.AND P1, PT, R57, RZ, PT ;  /* 0x000000ff3900720c */ /* 0x000fe20003f26270 */
[----:B------:R-:W-:Y:S01]  /*2990*/  @!P3 IMAD.MOV R48, RZ, RZ, -R48 ;  /* 0x000000ffff30b224 */ /* 0x000fe200078e0a30 */
[C---:B------:R-:W-:Y:S01]  /*29a0*/  ISETP.GT.U32.AND P3, PT, R3.reuse, R54, PT ;  /* 0x000000360300720c */ /* 0x040fe20003f64070 */
[----:B------:R-:W-:Y:S01]  /*29b0*/  @!P2 IMAD.MOV R45, RZ, RZ, -R45 ;  /* 0x000000ffff2da224 */ /* 0x000fe200078e0a2d */
[----:B------:R-:W-:Y:S01]  /*29c0*/  ISETP.GT.U32.AND P2, PT, R3, R50, PT ;  /* 0x000000320300720c */ /* 0x000fe20003f44070 */
[----:B------:R-:W-:Y:S01]  /*29d0*/  IMAD.HI.U32 R49, R5, R56, RZ ;  /* 0x0000003805317227 */ /* 0x000fe200078e00ff */
[----:B------:R-:W-:-:S03]  /*29e0*/  LOP3.LUT R57, R4, 0x1e, RZ, 0xfc, !PT ;  /* 0x0000001e04397812 */ /* 0x000fc600078efcff */
[--C-:B------:R-:W-:Y:S01]  /*29f0*/  @!P6 IMAD.IADD R52, R52, 0x1, -R3.reuse ;  /* 0x000000013434e824 */ /* 0x100fe200078e0a03 */
[----:B------:R-:W-:Y:S01]  /*2a00*/  IABS R62, R57 ;  /* 0x00000039003e7213 */ /* 0x000fe20000000000 */
[--C-:B------:R-:W-:Y:S01]  /*2a10*/  @!P4 IMAD.IADD R46, R46, 0x1, -R3.reuse ;  /* 0x000000012e2ec824 */ /* 0x100fe200078e0a03 */
[----:B------:R-:W-:Y:S01]  /*2a20*/  ISETP.GE.AND P4, PT, R53, RZ, PT ;  /* 0x000000ff3500720c */ /* 0x000fe20003f86270 */
[----:B------:R-:W-:Y:S01]  /*2a30*/  IMAD R203, R203, R197, RZ ;  /* 0x000000c5cbcb7224 */ /* 0x000fe200078e02ff */
[----:B------:R-:W-:Y:S01]  /*2a40*/  LOP3.LUT R53, R4, 0x22, RZ, 0xfc, !PT ;  /* 0x0000002204357812 */ /* 0x000fe200078efcff */
[--C-:B------:R-:W-:Y:S01]  /*2a50*/  @!P3 IMAD.IADD R54, R54, 0x1, -R3.reuse ;  /* 0x000000013636b824 */ /* 0x100fe200078e0a03 */
[----:B------:R-:W-:Y:S01]  /*2a60*/  ISETP.GT.U32.AND P6, PT, R3, R52, PT ;  /* 0x000000340300720c */ /* 0x000fe20003fc4070 */
[----:B------:R-:W-:Y:S01]  /*2a70*/  @!P2 IMAD.IADD R50, R50, 0x1, -R3 ;  /* 0x000000013232a824 */ /* 0x000fe200078e0a03 */
[----:B------:R-:W-:Y:S01]  /*2a80*/  ISETP.GE.AND P2, PT, R53, RZ, PT ;  /* 0x000000ff3500720c */ /* 0x000fe20003f46270 */
[----:B------:R-:W-:Y:S01]  /*2a90*/  @!P5 IMAD.MOV R46, RZ, RZ, -R46 ;  /* 0x000000ffff2ed224 */ /* 0x000fe200078e0a2e */
[----:B------:R-:W-:Y:S01]  /*2aa0*/  IABS R58, R53 ;  /* 0x00000035003a7213 */ /* 0x000fe20000000000 */
[----:B------:R-:W-:Y:S01]  /*2ab0*/  IMAD.MOV R53, RZ, RZ, -R49 ;  /* 0x000000ffff357224 */ /* 0x000fe200078e0a31 */
[----:B------:R-:W-:Y:S01]  /*2ac0*/  ISETP.GT.U32.AND P3, PT, R3, R54, PT ;  /* 0x000000360300720c */ /* 0x000fe20003f64070 */
[----:B------:R-:W-:Y:S01]  /*2ad0*/  IMAD.HI.U32 R49, R5, R60, RZ ;  /* 0x0000003c05317227 */ /* 0x000fe200078e00ff */
[----:B------:R-:W-:-:S03]  /*2ae0*/  ISETP.GE.AND P5, PT, R51, RZ, PT ;  /* 0x000000ff3300720c */ /* 0x000fc60003fa6270 */
[----:B------:R-:W-:Y:S02]  /*2af0*/  IMAD R56, R3, R53, R56 ;  /* 0x0000003503387224 */ /* 0x000fe400078e0238 */
[----:B------:R-:W-:Y:S02]  /*2b00*/  IMAD.MOV R53, RZ, RZ, -R49 ;  /* 0x000000ffff357224 */ /* 0x000fe400078e0a31 */
[----:B------:R-:W-:-:S04]  /*2b10*/  IMAD.HI.U32 R51, R5, R58, RZ ;  /* 0x0000003a05337227 */ /* 0x000fc800078e00ff */
[C---:B------:R-:W-:Y:S02]  /*2b20*/  IMAD R60, R3.reuse, R53, R60 ;  /* 0x00000035033c7224 */ /* 0x040fe400078e023c */
[--C-:B------:R-:W-:Y:S02]  /*2b30*/  @!P3 IMAD.IADD R54, R54, 0x1, -R3.reuse ;  /* 0x000000013636b824 */ /* 0x100fe400078e0a03 */
[----:B------:R-:W-:Y:S01]  /*2b40*/  @!P6 IMAD.IADD R52, R52, 0x1, -R3 ;  /* 0x000000013434e824 */ /* 0x000fe200078e0a03 */
[C---:B------:R-:W-:Y:S01]  /*2b50*/  ISETP.GT.U32.AND P3, PT, R3.reuse, R60, PT ;  /* 0x0000003c0300720c */ /* 0x040fe20003f64070 */
[----:B------:R-:W-:Y:S01]  /*2b60*/  IMAD.MOV R51, RZ, RZ, -R51 ;  /* 0x000000ffff337224 */ /* 0x000fe200078e0a33 */
[----:B------:R-:W-:Y:S01]  /*2b70*/  ISETP.GT.U32.AND P6, PT, R3, R56, PT ;  /* 0x000000380300720c */ /* 0x000fe20003fc4070 */
[----:B------:R-:W-:-:S04]  /*2b80*/  IMAD.HI.U32 R49, R5, R62, RZ ;  /* 0x0000003e05317227 */ /* 0x000fc800078e00ff */
[----:B------:R-:W-:Y:S02]  /*2b90*/  IMAD R58, R3, R51, R58 ;  /* 0x00000033033a7224 */ /* 0x000fe400078e023a */
[----:B------:R-:W-:Y:S02]  /*2ba0*/  IMAD.MOV R49, RZ, RZ, -R49 ;  /* 0x000000ffff317224 */ /* 0x000fe400078e0a31 */
[----:B------:R-:W-:-:S04]  /*2bb0*/  IMAD.HI.U32 R51, R5, R66, RZ ;  /* 0x0000004205337227 */ /* 0x000fc800078e00ff */
[----:B------:R-:W-:Y:S02]  /*2bc0*/  @!P3 IMAD.IADD R60, R60, 0x1, -R3 ;  /* 0x000000013c3cb824 */ /* 0x000fe400078e0a03 */
[C---:B------:R-:W-:Y:S02]  /*2bd0*/  IMAD R62, R3.reuse, R49, R62 ;  /* 0x00000031033e7224 */ /* 0x040fe400078e023e */
[----:B------:R-:W-:Y:S01]  /*2be0*/  IMAD.MOV R51, RZ, RZ, -R51 ;  /* 0x000000ffff337224 */ /* 0x000fe200078e0a33 */
[C---:B------:R-:W-:Y:S01]  /*2bf0*/  ISETP.GT.U32.AND P3, PT, R3.reuse, R60, PT ;  /* 0x0000003c0300720c */ /* 0x040fe20003f64070 */
[----:B------:R-:W-:Y:S01]  /*2c00*/  @!P4 IMAD.MOV R52, RZ, RZ, -R52 ;  /* 0x000000ffff34c224 */ /* 0x000fe200078e0a34 */
[C---:B------:R-:W-:Y:S01]  /*2c10*/  ISETP.GT.U32.AND P4, PT, R3.reuse, R58, PT ;  /* 0x0000003a0300720c */ /* 0x040fe20003f84070 */
[----:B------:R-:W-:Y:S01]  /*2c20*/  @!P0 IMAD.MOV R54, RZ, RZ, -R54 ;  /* 0x000000ffff368224 */ /* 0x000fe200078e0a36 */
[----:B------:R-:W-:Y:S01]  /*2c30*/  ISETP.GT.U32.AND P0, PT, R3, R62, PT ;  /* 0x0000003e0300720c */ /* 0x000fe20003f04070 */
[----:B------:R-:W-:-:S02]  /*2c40*/  @!P6 IMAD.IADD R56, R56, 0x1, -R3 ;  /* 0x000000013838e824 */ /* 0x000fc400078e0a03 */
[C---:B------:R-:W-:Y:S02]  /*2c50*/  IMAD R66, R3.reuse, R51, R66 ;  /* 0x0000003303427224 */ /* 0x040fe400078e0242 */
[----:B------:R-:W-:Y:S01]  /*2c60*/  @!P1 IMAD.MOV R50, RZ, RZ, -R50 ;  /* 0x000000ffff329224 */ /* 0x000fe200078e0a32 */
[----:B------:R-:W-:Y:S01]  /*2c70*/  ISETP.GT.U32.AND P6, PT, R3, R56, PT ;  /* 0x000000380300720c */ /* 0x000fe20003fc4070 */
[----:B------:R-:W-:Y:S01]  /*2c80*/  IMAD.HI.U32 R53, R5, R68, RZ ;  /* 0x0000004405357227 */ /* 0x000fe200078e00ff */
[----:B------:R-:W-:Y:S02]  /*2c90*/  ISETP.GE.AND P1, PT, R55, RZ, PT ;  /* 0x000000ff3700720c */ /* 0x000fe40003f26270 */
[----:B------:R-:W-:Y:S01]  /*2ca0*/  LOP3.LUT R55, R4, 0x1c, RZ, 0xfc, !PT ;  /* 0x0000001c04377812 */ /* 0x000fe200078efcff */
[--C-:B------:R-:W-:Y:S01]  /*2cb0*/  @!P3 IMAD.IADD R60, R60, 0x1, -R3.reuse ;  /* 0x000000013c3cb824 */ /* 0x100fe200078e0a03 */
[----:B------:R-:W-:Y:S01]  /*2cc0*/  ISETP.GT.U32.AND P3, PT, R3, R66, PT ;  /* 0x000000420300720c */ /* 0x000fe20003f64070 */
[--C-:B------:R-:W-:Y:S01]  /*2cd0*/  @!P4 IMAD.IADD R58, R58, 0x1, -R3.reuse ;  /* 0x000000013a3ac824 */ /* 0x100fe200078e0a03 */
[----:B------:R-:W-:Y:S01]  /*2ce0*/  IABS R64, R55 ;  /* 0x0000003700407213 */ /* 0x000fe20000000000 */
[----:B------:R-:W-:-:S02]  /*2cf0*/  @!P0 IMAD.IADD R62, R62, 0x1, -R3 ;  /* 0x000000013e3e8824 */ /* 0x000fc400078e0a03 */
[----:B------:R-:W-:Y:S01]  /*2d00*/  IMAD.MOV R53, RZ, RZ, -R53 ;  /* 0x000000ffff357224 */ /* 0x000fe200078e0a35 */
[C---:B------:R-:W-:Y:S01]  /*2d10*/  ISETP.GT.U32.AND P4, PT, R3.reuse, R58, PT ;  /* 0x0000003a0300720c */ /* 0x040fe20003f84070 */
[--C-:B------:R-:W-:Y:S01]  /*2d20*/  @!P6 IMAD.IADD R56, R56, 0x1, -R3.reuse ;  /* 0x000000013838e824 */ /* 0x100fe200078e0a03 */
[----:B------:R-:W-:Y:S01]  /*2d30*/  ISETP.GT.U32.AND P0, PT, R3, R62, PT ;  /* 0x0000003e0300720c */ /* 0x000fe20003f04070 */
[----:B------:R-:W-:Y:S01]  /*2d40*/  IMAD.HI.U32 R49, R5, R64, RZ ;  /* 0x0000004005317227 */ /* 0x000fe200078e00ff */
[----:B------:R-:W-:Y:S02]  /*2d50*/  ISETP.GE.AND P6, PT, R57, RZ, PT ;  /* 0x000000ff3900720c */ /* 0x000fe40003fc6270 */
[----:B------:R-:W-:Y:S01]  /*2d60*/  LOP3.LUT R57, R4, 0x16, RZ, 0xfc, !PT ;  /* 0x0000001604397812 */ /* 0x000fe200078efcff */
[----:B------:R-:W-:Y:S02]  /*2d70*/  @!P3 IMAD.IADD R66, R66, 0x1, -R3 ;  /* 0x000000014242b824 */ /* 0x000fe400078e0a03 */
[----:B------:R-:W-:Y:S01]  /*2d80*/  @!P5 IMAD.MOV R56, RZ, RZ, -R56 ;  /* 0x000000ffff38d224 */ /* 0x000fe200078e0a38 */
[----:B------:R-:W-:Y:S01]  /*2d90*/  IABS R70, R57 ;  /* 0x0000003900467213 */ /* 0x000fe20000000000 */
[----:B------:R-:W-:Y:S01]  /*2da0*/  IMAD.MOV R49, RZ, RZ, -R49 ;  /* 0x000000ffff317224 */ /* 0x000fe200078e0a31 */
[----:B------:R-:W-:Y:S01]  /*2db0*/  ISETP.GT.U32.AND P5, PT, R3, R66, PT ;  /* 0x000000420300720c */ /* 0x000fe20003fa4070 */
[----:B------:R-:W-:-:S04]  /*2dc0*/  IMAD.HI.U32 R51, R5, R72, RZ ;  /* 0x0000004805337227 */ /* 0x000fc800078e00ff */
[C---:B------:R-:W-:Y:S02]  /*2dd0*/  IMAD R64, R3.reuse, R49, R64 ;  /* 0x0000003103407224 */ /* 0x040fe400078e0240 */
[----:B------:R-:W-:Y:S02]  /*2de0*/  IMAD R68, R3, R53, R68 ;  /* 0x0000003503447224 */ /* 0x000fe400078e0244 */
[----:B------:R-:W-:Y:S02]  /*2df0*/  IMAD.MOV R51, RZ, RZ, -R51 ;  /* 0x000000ffff337224 */ /* 0x000fe400078e0a33 */
[----:B------:R-:W-:-:S04]  /*2e00*/  IMAD.HI.U32 R49, R5, R70, RZ ;  /* 0x0000004605317227 */ /* 0x000fc800078e00ff */
[--C-:B------:R-:W-:Y:S01]  /*2e10*/  @!P4 IMAD.IADD R58, R58, 0x1, -R3.reuse ;  /* 0x000000013a3ac824 */ /* 0x100fe200078e0a03 */
[C---:B------:R-:W-:Y:S01]  /*2e20*/  ISETP.GT.U32.AND P4, PT, R3.reuse, R64, PT ;  /* 0x000000400300720c */ /* 0x040fe20003f84070 */
[----:B------:R-:W-:Y:S01]  /*2e30*/  @!P0 IMAD.IADD R62, R62, 0x1, -R3 ;  /* 0x000000013e3e8824 */ /* 0x000fe200078e0a03 */
[C---:B------:R-:W-:Y:S01]  /*2e40*/  ISETP.GT.U32.AND P0, PT, R3.reuse, R68, PT ;  /* 0x000000440300720c */ /* 0x040fe20003f04070 */
[C---:B------:R-:W-:Y:S02]  /*2e50*/  IMAD R72, R3.reuse, R51, R72 ;  /* 0x0000003303487224 */ /* 0x040fe400078e0248 */
[----:B------:R-:W-:Y:S02]  /*2e60*/  IMAD.MOV R49, RZ, RZ, -R49 ;  /* 0x000000ffff317224 */ /* 0x000fe400078e0a31 */
[----:B------:R-:W-:Y:S01]  /*2e70*/  @!P5 IMAD.IADD R66, R66, 0x1, -R3 ;  /* 0x000000014242d824 */ /* 0x000fe200078e0a03 */
[C---:B------:R-:W-:Y:S01]  /*2e80*/  ISETP.GT.U32.AND P5, PT, R3.reuse, R72, PT ;  /* 0x000000480300720c */ /* 0x040fe20003fa4070 */
[----:B------:R-:W-:-:S02]  /*2e90*/  IMAD R70, R3, R49, R70 ;  /* 0x0000003103467224 */ /* 0x000fc400078e0246 */
[----:B------:R-:W-:-:S04]  /*2ea0*/  IMAD.HI.U32 R49, R5, R76, RZ ;  /* 0x0000004c05317227 */ /* 0x000fc800078e00ff */
[----:B------:R-:W-:Y:S02]  /*2eb0*/  IMAD.MOV R51, RZ, RZ, -R49 ;  /* 0x000000ffff337224 */ /* 0x000fe400078e0a31 */
[--C-:B------:R-:W-:Y:S01]  /*2ec0*/  @!P4 IMAD.IADD R64, R64, 0x1, -R3.reuse ;  /* 0x000000014040c824 */ /* 0x100fe200078e0a03 */
[----:B------:R-:W-:Y:S01]  /*2ed0*/  ISETP.GE.AND P4, PT, R55, RZ, PT ;  /* 0x000000ff3700720c */ /* 0x000fe20003f86270 */
[--C-:B------:R-:W-:Y:S02]  /*2ee0*/  @!P0 IMAD.IADD R68, R68, 0x1, -R3.reuse ;  /* 0x0000000144448824 */ /* 0x100fe400078e0a03 */
[C---:B------:R-:W-:Y:S01]  /*2ef0*/  IMAD R76, R3.reuse, R51, R76 ;  /* 0x00000033034c7224 */ /* 0x040fe200078e024c */
[C---:B------:R-:W-:Y:S01]  /*2f00*/  ISETP.GT.U32.AND P3, PT, R3.reuse, R64, PT ;  /* 0x000000400300720c */ /* 0x040fe20003f64070 */
[----:B------:R-:W-:Y:S01]  /*2f10*/  @!P5 IMAD.IADD R72, R72, 0x1, -R3 ;  /* 0x000000014848d824 */ /* 0x000fe200078e0a03 */
[----:B------:R-:W-:Y:S01]  /*2f20*/  ISETP.GT.U32.AND P0, PT, R3, R68, PT ;  /* 0x000000440300720c */ /* 0x000fe20003f04070 */
[----:B------:R-:W-:Y:S01]  /*2f30*/  IMAD.HI.U32 R53, R5, R74, RZ ;  /* 0x0000004a05357227 */ /* 0x000fe200078e00ff */
[----:B------:R-:W-:-:S03]  /*2f40*/  ISETP.GT.U32.AND P5, PT, R3, R76, PT ;  /* 0x0000004c0300720c */ /* 0x000fc60003fa4070 */
[----:B------:R-:W-:-:S04]  /*2f50*/  IMAD.HI.U32 R49, R5, R78, RZ ;  /* 0x0000004e05317227 */ /* 0x000fc800078e00ff */
[----:B------:R-:W-:Y:S02]  /*2f60*/  IMAD.MOV R53, RZ, RZ, -R53 ;  /* 0x000000ffff357224 */ /* 0x000fe400078e0a35 */
[----:B------:R-:W-:Y:S02]  /*2f70*/  IMAD.MOV R49, RZ, RZ, -R49 ;  /* 0x000000ffff317224 */ /* 0x000fe400078e0a31 */
[C---:B------:R-:W-:Y:S02]  /*2f80*/  IMAD R74, R3.reuse, R53, R74 ;  /* 0x00000035034a7224 */ /* 0x040fe400078e024a */
[C---:B------:R-:W-:Y:S02]  /*2f90*/  IMAD R78, R3.reuse, R49, R78 ;  /* 0x00000031034e7224 */ /* 0x040fe400078e024e */
[--C-:B------:R-:W-:Y:S01]  /*2fa0*/  @!P3 IMAD.IADD R64, R64, 0x1, -R3.reuse ;  /* 0x000000014040b824 */ /* 0x100fe200078e0a03 */
[C---:B------:R-:W-:Y:S01]  /*2fb0*/  ISETP.GT.U32.AND P3, PT, R3.reuse, R70, PT ;  /* 0x000000460300720c */ /* 0x040fe20003f64070 */
[--C-:B------:R-:W-:Y:S01]  /*2fc0*/  @!P0 IMAD.IADD R68, R68, 0x1, -R3.reuse ;  /* 0x0000000144448824 */ /* 0x100fe200078e0a03 */
[C---:B------:R-:W-:Y:S01]  /*2fd0*/  ISETP.GT.U32.AND P0, PT, R3.reuse, R74, PT ;  /* 0x0000004a0300720c */ /* 0x040fe20003f04070 */
[----:B------:R-:W-:Y:S01]  /*2fe0*/  @!P5 IMAD.IADD R76, R76, 0x1, -R3 ;  /* 0x000000014c4cd824 */ /* 0x000fe200078e0a03 */
[----:B------:R-:W-:Y:S01]  /*2ff0*/  ISETP.GT.U32.AND P5, PT, R3, R78, PT ;  /* 0x0000004e0300720c */ /* 0x000fe20003fa4070 */
[----:B------:R-:W-:-:S04]  /*3000*/  IMAD.HI.U32 R51, R5, R80, RZ ;  /* 0x0000005005337227 */ /* 0x000fc800078e00ff */
[----:B------:R-:W-:Y:S02]  /*3010*/  IMAD.MOV R51, RZ, RZ, -R51 ;  /* 0x000000ffff337224 */ /* 0x000fe400078e0a33 */
[----:B------:R-:W-:-:S04]  /*3020*/  IMAD.HI.U32 R53, R5, R82, RZ ;  /* 0x0000005205357227 */ /* 0x000fc800078e00ff */
[----:B------:R-:W-:Y:S02]  /*3030*/  IMAD R80, R3, R51, R80 ;  /* 0x0000003303507224 */ /* 0x000fe400078e0250 */
[--C-:B------:R-:W-:Y:S01]  /*3040*/  @!P3 IMAD.IADD R70, R70, 0x1, -R3.reuse ;  /* 0x000000014646b824 */ /* 0x100fe200078e0a03 */
[----:B------:R-:W-:Y:S01]  /*3050*/  ISETP.GE.AND P3, PT, R59, RZ, PT ;  /* 0x000000ff3b00720c */ /* 0x000fe20003f66270 */
[--C-:B------:R-:W-:Y:S01]  /*3060*/  @!P0 IMAD.IADD R74, R74, 0x1, -R3.reuse ;  /* 0x000000014a4a8824 */ /* 0x100fe200078e0a03 */
[----:B------:R-:W-:Y:S01]  /*3070*/  ISETP.GE.AND P0, PT, R61, RZ, PT ;  /* 0x000000ff3d00720c */ /* 0x000fe20003f06270 */
[----:B------:R-:W-:Y:S01]  /*3080*/  @!P5 IMAD.IADD R78, R78, 0x1, -R3 ;  /* 0x000000014e4ed824 */ /* 0x000fe200078e0a03 */
[C---:B------:R-:W-:Y:S01]  /*3090*/  LOP3.LUT R59, R4.reuse, 0x8, RZ, 0xfc, !PT ;  /* 0x00000008043b7812 */ /* 0x040fe200078efcff */
[----:B------:R-:W-:Y:S01]  /*30a0*/  @!P2 IMAD.MOV R58, RZ, RZ, -R58 ;  /* 0x000000ffff3aa224 */ /* 0x000fe200078e0a3a */
[----:B------:R-:W-:Y:S01]  /*30b0*/  LOP3.LUT R61, R4, 0x6, RZ, 0xfc, !PT ;  /* 0x00000006043d7812 */ /* 0x000fe200078efcff */
[----:B------:R-:W-:Y:S01]  /*30c0*/  @!P1 IMAD.MOV R60, RZ, RZ, -R60 ;  /* 0x000000ffff3c9224 */ /* 0x000fe200078e0a3c */
[----:B------:R-:W-:Y:S01]  /*30d0*/  ISETP.GT.U32.AND P5, PT, R3, R80, PT ;  /* 0x000000500300720c */ /* 0x000fe20003fa4070 */
[----:B------:R-:W-:Y:S01]  /*30e0*/  IMAD.MOV R53, RZ, RZ, -R53 ;  /* 0x000000ffff357224 */ /* 0x000fe200078e0a35 */
[----:B------:R-:W-:Y:S01]  /*30f0*/  IABS R84, R59 ;  /* 0x0000003b00547213 */ /* 0x000fe20000000000 */
[----:B------:R-:W-:Y:S01]  /*3100*/  IMAD.HI.U32 R55, R5, R90, RZ ;  /* 0x0000005a05377227 */ /* 0x000fe200078e00ff */
[----:B------:R-:W-:-:S02]  /*3110*/  IABS R86, R61 ;  /* 0x0000003d00567213 */ /* 0x000fc40000000000 */
[----:B------:R-:W-:Y:S01]  /*3120*/  ISETP.GT.U32.AND P2, PT, R3, R70, PT ;  /* 0x000000460300720c */ /* 0x000fe20003f44070 */
[----:B------:R-:W-:Y:S01]  /*3130*/  IMAD.HI.U32 R49, R5, R84, RZ ;  /* 0x0000005405317227 */ /* 0x000fe200078e00ff */
[----:B------:R-:W-:-:S03]  /*3140*/  ISETP.GT.U32.AND P1, PT, R3, R72, PT ;  /* 0x000000480300720c */ /* 0x000fc60003f24070 */
[----:B------:R-:W-:-:S04]  /*3150*/  IMAD.HI.U32 R51, R5, R86, RZ ;  /* 0x0000005605337227 */ /* 0x000fc800078e00ff */
[C---:B------:R-:W-:Y:S02]  /*3160*/  IMAD R82, R3.reuse, R53, R82 ;  /* 0x0000003503527224 */ /* 0x040fe400078e0252 */
[----:B------:R-:W-:Y:S02]  /*3170*/  IMAD.MOV R49, RZ, RZ, -R49 ;  /* 0x000000ffff317224 */ /* 0x000fe400078e0a31 */
[----:B------:R-:W-:Y:S02]  /*3180*/  IMAD.MOV R51, RZ, RZ, -R51 ;  /* 0x000000ffff337224 */ /* 0x000fe400078e0a33 */
[----:B------:R-:W-:Y:S01]  /*3190*/  @!P5 IMAD.IADD R80, R80, 0x1, -R3 ;  /* 0x000000015050d824 */ /* 0x000fe200078e0a03 */
[----:B------:R-:W-:Y:S01]  /*31a0*/  ISETP.GT.U32.AND P5, PT, R3, R74, PT ;  /* 0x0000004a0300720c */ /* 0x000fe20003fa4070 */
[----:B------:R-:W-:-:S04]  /*31b0*/  IMAD.HI.U32 R53, R5, R88, RZ ;  /* 0x0000005805357227 */ /* 0x000fc800078e00ff */
[----:B------:R-:W-:-:S04]  /*31c0*/  IMAD.HI.U32 R5, R5, R92, RZ ;  /* 0x0000005c05057227 */ /* 0x000fc800078e00ff */
[C---:B------:R-:W-:Y:S02]  /*31d0*/  IMAD R84, R3.reuse, R49, R84 ;  /* 0x0000003103547224 */ /* 0x040fe400078e0254 */
[C---:B------:R-:W-:Y:S02]  /*31e0*/  IMAD R86, R3.reuse, R51, R86 ;  /* 0x0000003303567224 */ /* 0x040fe400078e0256 */
[----:B------:R-:W-:Y:S01]  /*31f0*/  @!P4 IMAD.MOV R64, RZ, RZ, -R64 ;  /* 0x000000ffff40c224 */ /* 0x000fe200078e0a40 */
[C---:B------:R-:W-:Y:S01]  /*3200*/  ISETP.GT.U32.AND P4, PT, R3.reuse, R76, PT ;  /* 0x0000004c0300720c */ /* 0x040fe20003f84070 */
[----:B------:R-:W-:Y:S02]  /*3210*/  IMAD.MOV R5, RZ, RZ, -R5 ;  /* 0x000000ffff057224 */ /* 0x000fe400078e0a05 */
[----:B------:R-:W-:Y:S01]  /*3220*/  @!P0 IMAD.MOV R68, RZ, RZ, -R68 ;  /* 0x000000ffff448224 */ /* 0x000fe200078e0a44 */
[C---:B------:R-:W-:Y:S01]  /*3230*/  ISETP.GT.U32.AND P0, PT, R3.reuse, R82, PT ;  /* 0x000000520300720c */ /* 0x040fe20003f04070 */
[----:B------:R-:W-:Y:S01]  /*3240*/  @!P6 IMAD.MOV R62, RZ, RZ, -R62 ;  /* 0x000000ffff3ee224 */ /* 0x000fe200078e0a3e */
[C---:B------:R-:W-:Y:S01]  /*3250*/  ISETP.GT.U32.AND P6, PT, R3.reuse, R80, PT ;  /* 0x000000500300720c */ /* 0x040fe20003fc4070 */
[----:B------:R-:W-:Y:S01]  /*3260*/  @!P3 IMAD.MOV R66, RZ, RZ, -R66 ;  /* 0x000000ffff42b224 */ /* 0x000fe200078e0a42 */
[C---:B------:R-:W-:Y:S01]  /*3270*/  ISETP.GT.U32.AND P3, PT, R3.reuse, R78, PT ;  /* 0x0000004e0300720c */ /* 0x040fe20003f64070 */
[--C-:B------:R-:W-:Y:S01]  /*3280*/  @!P2 IMAD.IADD R70, R70, 0x1, -R3.reuse ;  /* 0x000000014646a824 */ /* 0x100fe200078e0a03 */
[C---:B------:R-:W-:Y:S01]  /*3290*/  ISETP.GT.U32.AND P2, PT, R3.reuse, R84, PT ;  /* 0x000000540300720c */ /* 0x040fe20003f44070 */
[----:B------:R-:W-:Y:S01]  /*32a0*/  @!P1 IMAD.IADD R72, R72, 0x1, -R3 ;  /* 0x0000000148489824 */ /* 0x000fe200078e0a03 */
[----:B------:R-:W-:Y:S01]  /*32b0*/  ISETP.GT.U32.AND P1, PT, R3, R86, PT ;  /* 0x000000560300720c */ /* 0x000fe20003f24070 */
[----:B------:R-:W-:-:S02]  /*32c0*/  IMAD.MOV R53, RZ, RZ, -R53 ;  /* 0x000000ffff357224 */ /* 0x000fc400078e0a35 */
[C---:B------:R-:W-:Y:S01]  /*32d0*/  IMAD R92, R3.reuse, R5, R92 ;  /* 0x00000005035c7224 */ /* 0x040fe200078e025c */
[----:B------:R-:W-:Y:S01]  /*32e0*/  SHF.R.S32.HI R5, RZ, 0x1f, R216 ;  /* 0x0000001fff057819 */ /* 0x000fe200000114d8 */
[----:B------:R-:W-:Y:S02]  /*32f0*/  IMAD.MOV R55, RZ, RZ, -R55 ;  /* 0x000000ffff377224 */ /* 0x000fe400078e0a37 */
[----:B------:R-:W-:Y:S01]  /*3300*/  IMAD R88, R3, R53, R88 ;  /* 0x0000003503587224 */ /* 0x000fe200078e0258 */
[----:B------:R-:W-:Y:S01]  /*3310*/  LEA.HI R216, R5, R216, RZ, 0x6 ;  /* 0x000000d805d87211 */ /* 0x000fe200078f30ff */
[--C-:B------:R-:W-:Y:S01]  /*3320*/  @!P5 IMAD.IADD R74, R74, 0x1, -R3.reuse ;  /* 0x000000014a4ad824 */ /* 0x100fe200078e0a03 */
[C---:B------:R-:W-:Y:S01]  /*3330*/  ISETP.GT.U32.AND P5, PT, R3.reuse, R92, PT ;  /* 0x0000005c0300720c */ /* 0x040fe20003fa4070 */
[C---:B------:R-:W-:Y:S01]  /*3340*/  IMAD R90, R3.reuse, R55, R90 ;  /* 0x00000037035a7224 */ /* 0x040fe200078e025a */
[----:B------:R-:W-:Y:S01]  /*3350*/  SHF.R.S32.HI R216, RZ, 0x6, R216 ;  /* 0x00000006ffd87819 */ /* 0x000fe200000114d8 */
[--C-:B------:R-:W-:Y:S01]  /*3360*/  @!P4 IMAD.IADD R76, R76, 0x1, -R3.reuse ;  /* 0x000000014c4cc824 */ /* 0x100fe200078e0a03 */
[----:B------:R-:W-:Y:S01]  /*3370*/  ISETP.GT.U32.AND P4, PT, R3, R88, PT ;  /* 0x000000580300720c */ /* 0x000fe20003f84070 */
[--C-:B------:R-:W-:Y:S01]  /*3380*/  @!P0 IMAD.IADD R82, R82, 0x1, -R3.reuse ;  /* 0x0000000152528824 */ /* 0x100fe200078e0a03 */
[----:B------:R-:W-:Y:S01]  /*3390*/  ISETP.GE.AND P0, PT, R63, RZ, PT ;  /* 0x000000ff3f00720c */ /* 0x000fe20003f06270 */
[--C-:B------:R-:W-:Y:S01]  /*33a0*/  @!P3 IMAD.IADD R78, R78, 0x1, -R3.reuse ;  /* 0x000000014e4eb824 */ /* 0x100fe200078e0a03 */
[----:B------:R-:W-:Y:S01]  /*33b0*/  ISETP.GE.AND P3, PT, R57, RZ, PT ;  /* 0x000000ff3900720c */ /* 0x000fe20003f66270 */
[--C-:B------:R-:W-:Y:S01]  /*33c0*/  @!P6 IMAD.IADD R80, R80, 0x1, -R3.reuse ;  /* 0x000000015050e824 */ /* 0x100fe200078e0a03 */
[----:B------:R-:W-:Y:S01]  /*33d0*/  ISETP.GT.U32.AND P6, PT, R3, R90, PT ;  /* 0x0000005a0300720c */ /* 0x000fe20003fc4070 */
[--C-:B------:R-:W-:Y:S01]  /*33e0*/  @!P2 IMAD.IADD R84, R84, 0x1, -R3.reuse ;  /* 0x000000015454a824 */ /* 0x100fe200078e0a03 */
[----:B------:R-:W-:Y:S01]  /*33f0*/  ISETP.GE.AND P2, PT, R65, RZ, PT ;  /* 0x000000ff4100720c */ /* 0x000fe20003f46270 */
[--C-:B------:R-:W-:Y:S01]  /*3400*/  @!P1 IMAD.IADD R86, R86, 0x1, -R3.reuse ;  /* 0x0000000156569824 */ /* 0x100fe200078e0a03 */
[----:B------:R-:W-:Y:S01]  /*3410*/  ISETP.GE.AND P1, PT, R67, RZ, PT ;  /* 0x000000ff4300720c */ /* 0x000fe20003f26270 */
[--C-:B------:R-:W-:Y:S01]  /*3420*/  @!P5 IMAD.IADD R92, R92, 0x1, -R3.reuse ;  /* 0x000000015c5cd824 */ /* 0x100fe200078e0a03 */
[----:B------:R-:W-:Y:S01]  /*3430*/  ISETP.GE.AND P5, PT, R69, RZ, PT ;  /* 0x000000ff4500720c */ /* 0x000fe20003fa6270 */
[--C-:B------:R-:W-:Y:S01]  /*3440*/  @!P4 IMAD.IADD R88, R88, 0x1, -R3.reuse ;  /* 0x000000015858c824 */ /* 0x100fe200078e0a03 */
[----:B------:R-:W-:Y:S01]  /*3450*/  ISETP.GE.AND P4, PT, R71, RZ, PT ;  /* 0x000000ff4700720c */ /* 0x000fe20003f86270 */
[----:B------:R-:W-:Y:S01]  /*3460*/  @!P0 IMAD.MOV R72, RZ, RZ, -R72 ;  /* 0x000000ffff488224 */ /* 0x000fe200078e0a48 */
[C---:B------:R-:W-:Y:S01]  /*3470*/  ISETP.GT.U32.AND P0, PT, R3.reuse, R84, PT ;  /* 0x000000540300720c */ /* 0x040fe20003f04070 */
[----:B------:R-:W-:Y:S01]  /*3480*/  @!P3 IMAD.MOV R70, RZ, RZ, -R70 ;  /* 0x000000ffff46b224 */ /* 0x000fe200078e0a46 */
[C---:B------:R-:W-:Y:S01]  /*3490*/  ISETP.GT.U32.AND P3, PT, R3.reuse, R82, PT ;  /* 0x000000520300720c */ /* 0x040fe20003f64070 */
[--C-:B------:R-:W-:Y:S01]  /*34a0*/  @!P6 IMAD.IADD R90, R90, 0x1, -R3.reuse ;  /* 0x000000015a5ae824 */ /* 0x100fe200078e0a03 */
[C---:B------:R-:W-:Y:S01]  /*34b0*/  ISETP.GT.U32.AND P6, PT, R3.reuse, R88, PT ;  /* 0x000000580300720c */ /* 0x040fe20003fc4070 */
[----:B------:R-:W-:Y:S01]  /*34c0*/  @!P2 IMAD.MOV R74, RZ, RZ, -R74 ;  /* 0x000000ffff4aa224 */ /* 0x000fe200078e0a4a */
[C---:B------:R-:W-:Y:S01]  /*34d0*/  ISETP.GT.U32.AND P2, PT, R3.reuse, R86, PT ;  /* 0x000000560300720c */ /* 0x040fe20003f44070 */
[----:B------:R-:W-:Y:S01]  /*34e0*/  @!P1 IMAD.MOV R76, RZ, RZ, -R76 ;  /* 0x000000ffff4c9224 */ /* 0x000fe200078e0a4c */
[C---:B------:R-:W-:Y:S01]  /*34f0*/  ISETP.GT.U32.AND P1, PT, R3.reuse, R92, PT ;  /* 0x0000005c0300720c */ /* 0x040fe20003f24070 */
[----:B------:R-:W-:Y:S01]  /*3500*/  @!P5 IMAD.MOV R78, RZ, RZ, -R78 ;  /* 0x000000ffff4ed224 */ /* 0x000fe200078e0a4e */
[----:B------:R-:W-:Y:S01]  /*3510*/  ISETP.GT.U32.AND P5, PT, R3, R90, PT ;  /* 0x0000005a0300720c */ /* 0x000fe20003fa4070 */
[----:B------:R-:W-:Y:S01]  /*3520*/  @!P4 IMAD.MOV R80, RZ, RZ, -R80 ;  /* 0x000000ffff50c224 */ /* 0x000fe200078e0a50 */
[----:B------:R-:W-:Y:S01]  /*3530*/  ISETP.GE.AND P4, PT, R4, RZ, PT ;  /* 0x000000ff0400720c */ /* 0x000fe20003f86270 */
        /* <DEDUP_REMOVED lines=10> */
[----:B------:R-:W-:Y:S01]  /*35e0*/  @!P5 IMAD.IADD R90, R90, 0x1, -R3 ;  /* 0x000000015a5ad824 */ /* 0x000fe200078e0a03 */
[----:B------:R-:W-:Y:S01]  /*35f0*/  ISETP.NE.AND P5, PT, R47, RZ, PT ;  /* 0x000000ff2f00720c */ /* 0x000fe20003fa5270 */
[----:B------:R-:W-:Y:S01]  /*3600*/  @!P4 IMAD.MOV R92, RZ, RZ, -R92 ;  /* 0x000000ffff5cc224 */ /* 0x000fe200078e0a5c */
[----:B------:R-:W-:Y:S01]  /*3610*/  LOP3.LUT R3, RZ, R47, RZ, 0x33, !PT ;  /* 0x0000002fff037212 */ /* 0x000fe200078e33ff */
[----:B------:R-:W-:Y:S01]  /*3620*/  @!P0 IMAD.MOV R84, RZ, RZ, -R84 ;  /* 0x000000ffff548224 */ /* 0x000fe200078e0a54 */
[----:B------:R-:W-:Y:S01]  /*3630*/  LEA R220, P0, R2, UR10, 0x1 ;  /* 0x0000000a02dc7c11 */ /* 0x000fe2000f8008ff */
[----:B------:R-:W-:Y:S01]  /*3640*/  @!P3 IMAD.MOV R82, RZ, RZ, -R82 ;  /* 0x000000ffff52b224 */ /* 0x000fe200078e0a52 */
[C---:B------:R-:W-:Y:S01]  /*3650*/  SEL R9, R3.reuse, R9, !P5 ;  /* 0x0000000903097207 */ /* 0x040fe20006800000 */
[----:B------:R-:W-:Y:S01]  /*3660*/  @!P6 IMAD.MOV R90, RZ, RZ, -R90 ;  /* 0x000000ffff5ae224 */ /* 0x000fe200078e0a5a */
[C---:B------:R-:W-:Y:S01]  /*3670*/  SEL R6, R3.reuse, R6, !P5 ;  /* 0x0000000603067207 */ /* 0x040fe20006800000 */
[----:B------:R-:W-:Y:S01]  /*3680*/  @!P2 IMAD.MOV R86, RZ, RZ, -R86 ;  /* 0x000000ffff56a224 */ /* 0x000fe200078e0a56 */
[C---:B------:R-:W-:Y:S01]  /*3690*/  SEL R8, R3.reuse, R8, !P5 ;  /* 0x0000000803087207 */ /* 0x040fe20006800000 */
[----:B------:R-:W-:Y:S01]  /*36a0*/  @!P1 IMAD.MOV R88, RZ, RZ, -R88 ;  /* 0x000000ffff589224 */ /* 0x000fe200078e0a58 */
[----:B------:R-:W-:Y:S01]  /*36b0*/  SEL R12, R3, R12, !P5 ;  /* 0x0000000c030c7207 */ /* 0x000fe20006800000 */
[----:B------:R-:W-:Y:S01]  /*36c0*/  IMAD R9, R9, UR4, RZ ;  /* 0x0000000409097c24 */ /* 0x000fe2000f8e02ff */
[C---:B------:R-:W-:Y:S01]  /*36d0*/  SEL R10, R3.reuse, R10, !P5 ;  /* 0x0000000a030a7207 */ /* 0x040fe20006800000 */
[----:B------:R-:W-:Y:S01]  /*36e0*/  IMAD R6, R6, UR4, RZ ;  /* 0x0000000406067c24 */ /* 0x000fe2000f8e02ff */
[C---:B------:R-:W-:Y:S01]  /*36f0*/  SEL R7, R3.reuse, R7, !P5 ;  /* 0x0000000703077207 */ /* 0x040fe20006800000 */
[----:B------:R-:W-:Y:S01]  /*3700*/  IMAD R8, R8, UR4, RZ ;  /* 0x0000000408087c24 */ /* 0x000fe2000f8e02ff */
[C---:B------:R-:W-:Y:S01]  /*3710*/  SEL R11, R3.reuse, R11, !P5 ;  /* 0x0000000b030b7207 */ /* 0x040fe20006800000 */
[----:B------:R-:W-:Y:S01]  /*3720*/  IMAD R12, R12, UR4, RZ ;  /* 0x000000040c0c7c24 */ /* 0x000fe2000f8e02ff */
[C---:B------:R-:W-:Y:S01]  /*3730*/  SEL R13, R3.reuse, R13, !P5 ;  /* 0x0000000d030d7207 */ /* 0x040fe20006800000 */
[----:B------:R-:W-:Y:S01]  /*3740*/  IMAD R10, R10, UR4, RZ ;  /* 0x000000040a0a7c24 */ /* 0x000fe2000f8e02ff */
[----:B------:R-:W-:Y:S01]  /*3750*/  SEL R14, R3, R14, !P5 ;  /* 0x0000000e030e7207 */ /* 0x000fe20006800000 */
[----:B------:R-:W-:Y:S01]  /*3760*/  IMAD R7, R7, UR4, RZ ;  /* 0x0000000407077c24 */ /* 0x000fe2000f8e02ff */
[----:B------:R-:W-:Y:S01]  /*3770*/  SEL R44, R3, R44, !P5 ;  /* 0x0000002c032c7207 */ /* 0x000fe20006800000 */
[----:B------:R-:W-:Y:S01]  /*3780*/  IMAD R11, R11, UR4, RZ ;  /* 0x000000040b0b7c24 */ /* 0x000fe2000f8e02ff */
[----:B------:R-:W-:Y:S01]  /*3790*/  SEL R50, R3, R50, !P5 ;  /* 0x0000003203327207 */ /* 0x000fe20006800000 */
[----:B------:R-:W-:Y:S01]  /*37a0*/  IMAD R13, R13, UR4, RZ ;  /* 0x000000040d0d7c24 */ /* 0x000fe2000f8e02ff */
[C---:B------:R-:W-:Y:S01]  /*37b0*/  SEL R16, R3.reuse, R16, !P5 ;  /* 0x0000001003107207 */ /* 0x040fe20006800000 */
[----:B------:R-:W-:Y:S01]  /*37c0*/  IMAD R14, R14, UR4, RZ ;  /* 0x000000040e0e7c24 */ /* 0x000fe2000f8e02ff */
[C---:B------:R-:W-:Y:S01]  /*37d0*/  SEL R19, R3.reuse, R19, !P5 ;  /* 0x0000001303137207 */ /* 0x040fe20006800000 */
[----:B------:R-:W-:Y:S01]  /*37e0*/  IMAD R145, R44, UR4, RZ ;  /* 0x000000042c917c24 */ /* 0x000fe2000f8e02ff */
[----:B------:R-:W-:Y:S01]  /*37f0*/  LEA.HI.X.SX32 R221, R2, UR11, 0x1, P0 ;  /* 0x0000000b02dd7c11 */ /* 0x000fe200080f0eff */
[----:B------:R-:W-:Y:S01]  /*3800*/  ULDC.64 UR10, c[0x0][0x218] ;  /* 0x00008600000a7ab9 */ /* 0x000fe20000000a00 */
        /* <DEDUP_REMOVED lines=102> */
[----:B------:R-:W-:Y:S01]  /*3e70*/  LEA R120, P6, R9, UR10, 0x1 ;  /* 0x0000000a09787c11 */ /* 0x000fe2000f8c08ff */
[----:B------:R-:W-:Y:S01]  /*3e80*/  IMAD R88, R88, UR4, RZ ;  /* 0x0000000458587c24 */ /* 0x000fe2000f8e02ff */
[----:B------:R-:W-:Y:S01]  /*3e90*/  LEA R118, P5, R6, UR10, 0x1 ;  /* 0x0000000a06767c11 */ /* 0x000fe2000f8a08ff */
[----:B------:R-:W-:Y:S01]  /*3ea0*/  IMAD R195, R3, UR4, RZ ;  /* 0x0000000403c37c24 */ /* 0x000fe2000f8e02ff */
[----:B------:R-:W-:Y:S01]  /*3eb0*/  LEA R50, P2, R8, UR10, 0x1 ;  /* 0x0000000a08327c11 */ /* 0x000fe2000f8408ff */
[----:B------:R-:W-:Y:S01]  /*3ec0*/  IMAD R90, R90, UR4, RZ ;  /* 0x000000045a5a7c24 */ /* 0x000fe2000f8e02ff */
[----:B------:R-:W-:Y:S01]  /*3ed0*/  LEA R44, P4, R12, UR10, 0x1 ;  /* 0x0000000a0c2c7c11 */ /* 0x000fe2000f8808ff */
[-C--:B------:R-:W-:Y:S01]  /*3ee0*/  IMAD R202, R202, R197.reuse, RZ ;  /* 0x000000c5caca7224 */ /* 0x080fe200078e02ff */
[----:B------:R-:W-:Y:S01]  /*3ef0*/  LEA R48, P1, R10, UR10, 0x1 ;  /* 0x0000000a0a307c11 */ /* 0x000fe2000f8208ff */
[-C--:B------:R-:W-:Y:S01]  /*3f00*/  IMAD R201, R201, R197.reuse, RZ ;  /* 0x000000c5c9c97224 */ /* 0x080fe200078e02ff */
[----:B------:R-:W-:Y:S01]  /*3f10*/  LEA.HI.X.SX32 R121, R9, UR11, 0x1, P6 ;  /* 0x0000000b09797c11 */ /* 0x000fe2000b0f0eff */
[----:B------:R-:W-:Y:S01]  /*3f20*/  IMAD R200, R200, R197, RZ ;  /* 0x000000c5c8c87224 */ /* 0x000fe200078e02ff */
[----:B------:R-:W-:-:S02]  /*3f30*/  LEA.HI.X.SX32 R119, R6, UR11, 0x1, P5 ;  /* 0x0000000b06777c11 */ /* 0x000fc4000a8f0eff */
[----:B------:R-:W-:Y:S02]  /*3f40*/  CS2R R92, SRZ ;  /* 0x00000000005c7805 */ /* 0x000fe4000001ff00 */
[----:B------:R-:W-:Y:S01]  /*3f50*/  LEA R116, P3, R7, UR10, 0x1 ;  /* 0x0000000a07747c11 */ /* 0x000fe2000f8608ff */
[----:B------:R-:W-:Y:S01]  /*3f60*/  IMAD.SHL.U32 R197, R197, 0x40, RZ ;  /* 0x00000040c5c57824 */ /* 0x000fe200078e00ff */
[----:B------:R-:W-:Y:S02]  /*3f70*/  LEA R46, P0, R11, UR10, 0x1 ;  /* 0x0000000a0b2e7c11 */ /* 0x000fe4000f8008ff */
[----:B------:R-:W-:Y:S02]  /*3f80*/  LEA R42, P6, R13, UR10, 0x1 ;  /* 0x0000000a0d2a7c11 */ /* 0x000fe4000f8c08ff */
[----:B------:R-:W-:Y:S02]  /*3f90*/  LEA R40, P5, R14, UR10, 0x1 ;  /* 0x0000000a0e287c11 */ /* 0x000fe4000f8a08ff */
[----:B------:R-:W-:-:S02]  /*3fa0*/  LEA.HI.X.SX32 R51, R8, UR11, 0x1, P2 ;  /* 0x0000000b08337c11 */ /* 0x000fc400090f0eff */
[----:B------:R-:W-:Y:S02]  /*3fb0*/  LEA.HI.X.SX32 R45, R12, UR11, 0x1, P4 ;  /* 0x0000000b0c2d7c11 */ /* 0x000fe4000a0f0eff */
[----:B------:R-:W-:Y:S02]  /*3fc0*/  LEA R36, P2, R16, UR10, 0x1 ;  /* 0x0000000a10247c11 */ /* 0x000fe4000f8408ff */
[----:B------:R-:W-:Y:S02]  /*3fd0*/  LEA R30, P4, R19, UR10, 0x1 ;  /* 0x0000000a131e7c11 */ /* 0x000fe4000f8808ff */
[----:B------:R-:W-:Y:S02]  /*3fe0*/  LEA.HI.X.SX32 R49, R10, UR11, 0x1, P1 ;  /* 0x0000000b0a317c11 */ /* 0x000fe400088f0eff */
[----:B------:R-:W-:Y:S02]  /*3ff0*/  LEA.HI.X.SX32 R117, R7, UR11, 0x1, P3 ;  /* 0x0000000b07757c11 */ /* 0x000fe400098f0eff */
[----:B------:R-:W-:-:S02]  /*4000*/  LEA R34, P1, R17, UR10, 0x1 ;  /* 0x0000000a11227c11 */ /* 0x000fc4000f8208ff */
[----:B------:R-:W-:Y:S02]  /*4010*/  LEA.HI.X.SX32 R47, R11, UR11, 0x1, P0 ;  /* 0x0000000b0b2f7c11 */ /* 0x000fe400080f0eff */
[----:B------:R-:W-:Y:S02]  /*4020*/  LEA.HI.X.SX32 R43, R13, UR11, 0x1, P6 ;  /* 0x0000000b0d2b7c11 */ /* 0x000fe4000b0f0eff */
[----:B------:R-:W-:Y:S02]  /*4030*/  LEA.HI.X.SX32 R41, R14, UR11, 0x1, P5 ;  /* 0x0000000b0e297c11 */ /* 0x000fe4000a8f0eff */
[----:B------:R-:W-:Y:S02]  /*4040*/  LEA R38, P3, R15, UR10, 0x1 ;  /* 0x0000000a0f267c11 */ /* 0x000fe4000f8608ff */
[----:B------:R-:W-:Y:S02]  /*4050*/  LEA R32, P0, R18, UR10, 0x1 ;  /* 0x0000000a12207c11 */ /* 0x000fe4000f8008ff */
[----:B------:R-:W-:-:S02]  /*4060*/  LEA R28, P6, R2, UR10, 0x1 ;  /* 0x0000000a021c7c11 */ /* 0x000fc4000f8c08ff */
[----:B------:R-:W-:Y:S02]  /*4070*/  LEA R26, P5, R21, UR10, 0x1 ;  /* 0x0000000a151a7c11 */ /* 0x000fe4000f8a08ff */
[----:B------:R-:W-:Y:S02]  /*4080*/  LEA.HI.X.SX32 R37, R16, UR11, 0x1, P2 ;  /* 0x0000000b10257c11 */ /* 0x000fe400090f0eff */
[----:B------:R-:W-:Y:S02]  /*4090*/  LEA.HI.X.SX32 R31, R19, UR11, 0x1, P4 ;  /* 0x0000000b131f7c11 */ /* 0x000fe4000a0f0eff */
[----:B------:R-:W-:Y:S02]  /*40a0*/  LEA R16, P4, R55, UR10, 0x1 ;  /* 0x0000000a37107c11 */ /* 0x000fe4000f8808ff */
[----:B------:R-:W-:Y:S02]  /*40b0*/  LEA.HI.X.SX32 R35, R17, UR11, 0x1, P1 ;  /* 0x0000000b11237c11 */ /* 0x000fe400088f0eff */
[----:B------:R-:W-:-:S02]  /*40c0*/  LEA.HI.X.SX32 R39, R15, UR11, 0x1, P3 ;  /* 0x0000000b0f277c11 */ /* 0x000fc400098f0eff */
[----:B------:R-:W-:Y:S02]  /*40d0*/  LEA R22, P2, R23, UR10, 0x1 ;  /* 0x0000000a17167c11 */ /* 0x000fe4000f8408ff */
[----:B------:R-:W-:Y:S02]  /*40e0*/  LEA R20, P1, R5, UR10, 0x1 ;  /* 0x0000000a05147c11 */ /* 0x000fe4000f8208ff */
[----:B------:R-:W-:Y:S02]  /*40f0*/  LEA.HI.X.SX32 R33, R18, UR11, 0x1, P0 ;  /* 0x0000000b12217c11 */ /* 0x000fe400080f0eff */
[----:B------:R-:W-:Y:S02]  /*4100*/  LEA.HI.X.SX32 R29, R2, UR11, 0x1, P6 ;  /* 0x0000000b021d7c11 */ /* 0x000fe4000b0f0eff */
[----:B------:R-:W-:Y:S02]  /*4110*/  LEA.HI.X.SX32 R27, R21, UR11, 0x1, P5 ;  /* 0x0000000b151b7c11 */ /* 0x000fe4000a8f0eff */
[----:B------:R-:W-:-:S02]  /*4120*/  LEA R24, P3, R4, UR10, 0x1 ;  /* 0x0000000a04187c11 */ /* 0x000fc4000f8608ff */
[----:B------:R-:W-:Y:S02]  /*4130*/  LEA R18, P0, R53, UR10, 0x1 ;  /* 0x0000000a35127c11 */ /* 0x000fe4000f8008ff */
[----:B------:R-:W-:Y:S02]  /*4140*/  LEA R14, P6, R57, UR10, 0x1 ;  /* 0x0000000a390e7c11 */ /* 0x000fe4000f8c08ff */
[----:B------:R-:W-:Y:S02]  /*4150*/  LEA R12, P5, R59, UR10, 0x1 ;  /* 0x0000000a3b0c7c11 */ /* 0x000fe4000f8a08ff */
[----:B------:R-:W-:Y:S02]  /*4160*/  LEA.HI.X.SX32 R17, R55, UR11, 0x1, P4 ;  /* 0x0000000b37117c11 */ /* 0x000fe4000a0f0eff */
[----:B------:R-:W0:Y:S01]  /*4170*/  LDC R55, c[0x0][0x23c] ;  /* 0x00008f00ff377b82 */ /* 0x000e220000000800 */
[----:B------:R-:W-:Y:S02]  /*4180*/  LEA.HI.X.SX32 R23, R23, UR11, 0x1, P2 ;  /* 0x0000000b17177c11 */ /* 0x000fe400090f0eff */
[----:B------:R-:W-:-:S02]  /*4190*/  LEA.HI.X.SX32 R21, R5, UR11, 0x1, P1 ;  /* 0x0000000b05157c11 */ /* 0x000fc400088f0eff */
[----:B------:R-:W-:Y:S02]  /*41a0*/  LEA.HI.X.SX32 R25, R4, UR11, 0x1, P3 ;  /* 0x0000000b04197c11 */ /* 0x000fe400098f0eff */
[----:B------:R-:W-:Y:S02]  /*41b0*/  LEA R8, P2, R63, UR10, 0x1 ;  /* 0x0000000a3f087c11 */ /* 0x000fe4000f8408ff */
[----:B------:R-:W-:Y:S02]  /*41c0*/  LEA R6, P1, R65, UR10, 0x1 ;  /* 0x0000000a41067c11 */ /* 0x000fe4000f8208ff */
[----:B------:R-:W-:Y:S02]  /*41d0*/  LEA.HI.X.SX32 R19, R53, UR11, 0x1, P0 ;  /* 0x0000000b35137c11 */ /* 0x000fe400080f0eff */
[----:B------:R-:W-:Y:S02]  /*41e0*/  LEA.HI.X.SX32 R15, R57, UR11, 0x1, P6 ;  /* 0x0000000b390f7c11 */ /* 0x000fe4000b0f0eff */
[----:B------:R-:W-:-:S02]  /*41f0*/  LEA.HI.X.SX32 R13, R59, UR11, 0x1, P5 ;  /* 0x0000000b3b0d7c11 */ /* 0x000fc4000a8f0eff */
[----:B------:R-:W-:Y:S02]  /*4200*/  LEA R10, P3, R61, UR10, 0x1 ;  /* 0x0000000a3d0a7c11 */ /* 0x000fe4000f8608ff */
[----:B------:R-:W-:Y:S02]  /*4210*/  LEA R4, P0, R67, UR10, 0x1 ;  /* 0x0000000a43047c11 */ /* 0x000fe4000f8008ff */
[----:B------:R-:W-:Y:S02]  /*4220*/  LEA R2, P4, R69, UR10, 0x1 ;  /* 0x0000000a45027c11 */ /* 0x000fe4000f8808ff */
[----:B------:R-:W-:Y:S01]  /*4230*/  LEA R126, P6, R125, UR10, 0x1 ;  /* 0x0000000a7d7e7c11 */ /* 0x000fe2000f8c08ff */
[----:B0-----:R-:W-:Y:S01]  /*4240*/  IMAD.SHL.U32 R198, R55, 0x40, RZ ;  /* 0x0000004037c67824 */ /* 0x001fe200078e00ff */
[----:B------:R-:W-:Y:S02]  /*4250*/  LEA R128, P5, R127, UR10, 0x1 ;  /* 0x0000000a7f807c11 */ /* 0x000fe4000f8a08ff */
[----:B------:R-:W-:-:S02]  /*4260*/  LEA.HI.X.SX32 R9, R63, UR11, 0x1, P2 ;  /* 0x0000000b3f097c11 */ /* 0x000fc400090f0eff */
[----:B------:R-:W-:Y:S02]  /*4270*/  LEA.HI.X.SX32 R7, R65, UR11, 0x1, P1 ;  /* 0x0000000b41077c11 */ /* 0x000fe400088f0eff */
[----:B------:R-:W-:Y:S02]  /*4280*/  LEA.HI.X.SX32 R11, R61, UR11, 0x1, P3 ;  /* 0x0000000b3d0b7c11 */ /* 0x000fe400098f0eff */
[----:B------:R-:W-:Y:S02]  /*4290*/  LEA R132, P2, R131, UR10, 0x1 ;  /* 0x0000000a83847c11 */ /* 0x000fe4000f8408ff */
[----:B------:R-:W-:Y:S02]  /*42a0*/  LEA R134, P1, R133, UR10, 0x1 ;  /* 0x0000000a85867c11 */ /* 0x000fe4000f8208ff */
[----:B------:R-:W-:Y:S02]  /*42b0*/  LEA.HI.X.SX32 R5, R67, UR11, 0x1, P0 ;  /* 0x0000000b43057c11 */ /* 0x000fe400080f0eff */
[----:B------:R-:W-:-:S02]  /*42c0*/  LEA.HI.X.SX32 R3, R69, UR11, 0x1, P4 ;  /* 0x0000000b45037c11 */ /* 0x000fc4000a0f0eff */
[----:B------:R-:W-:Y:S02]  /*42d0*/  LEA.HI.X.SX32 R125, R125, UR11, 0x1, P6 ;  /* 0x0000000b7d7d7c11 */ /* 0x000fe4000b0f0eff */
[----:B------:R-:W-:Y:S02]  /*42e0*/  LEA.HI.X.SX32 R127, R127, UR11, 0x1, P5 ;  /* 0x0000000b7f7f7c11 */ /* 0x000fe4000a8f0eff */
[----:B------:R-:W-:Y:S02]  /*42f0*/  LEA R130, P3, R129, UR10, 0x1 ;  /* 0x0000000a81827c11 */ /* 0x000fe4000f8608ff */
[----:B------:R-:W-:Y:S02]  /*4300*/  LEA R136, P0, R135, UR10, 0x1 ;  /* 0x0000000a87887c11 */ /* 0x000fe4000f8008ff */
[----:B------:R-:W-:Y:S02]  /*4310*/  LEA R138, P4, R137, UR10, 0x1 ;  /* 0x0000000a898a7c11 */ /* 0x000fe4000f8808ff */
[----:B------:R-:W-:-:S02]  /*4320*/  LEA R140, P6, R139, UR10, 0x1 ;  /* 0x0000000a8b8c7c11 */ /* 0x000fc4000f8c08ff */
[----:B------:R-:W-:Y:S02]  /*4330*/  LEA R142, P5, R141, UR10, 0x1 ;  /* 0x0000000a8d8e7c11 */ /* 0x000fe4000f8a08ff */
[----:B------:R-:W-:Y:S02]  /*4340*/  LEA.HI.X.SX32 R131, R131, UR11, 0x1, P2 ;  /* 0x0000000b83837c11 */ /* 0x000fe400090f0eff */
[----:B------:R-:W-:Y:S02]  /*4350*/  LEA.HI.X.SX32 R133, R133, UR11, 0x1, P1 ;  /* 0x0000000b85857c11 */ /* 0x000fe400088f0eff */
[----:B------:R-:W-:Y:S02]  /*4360*/  LEA.HI.X.SX32 R129, R129, UR11, 0x1, P3 ;  /* 0x0000000b81817c11 */ /* 0x000fe400098f0eff */
[----:B------:R-:W-:Y:S02]  /*4370*/  LEA R146, P2, R145, UR10, 0x1 ;  /* 0x0000000a91927c11 */ /* 0x000fe4000f8408ff */
[----:B------:R-:W-:-:S02]  /*4380*/  LEA R148, P1, R147, UR10, 0x1 ;  /* 0x0000000a93947c11 */ /* 0x000fc4000f8208ff */
[----:B------:R-:W-:Y:S02]  /*4390*/  LEA.HI.X.SX32 R135, R135, UR11, 0x1, P0 ;  /* 0x0000000b87877c11 */ /* 0x000fe400080f0eff */
[----:B------:R-:W-:Y:S02]  /*43a0*/  LEA.HI.X.SX32 R137, R137, UR11, 0x1, P4 ;  /* 0x0000000b89897c11 */ /* 0x000fe4000a0f0eff */
[----:B------:R-:W-:Y:S02]  /*43b0*/  LEA.HI.X.SX32 R139, R139, UR11, 0x1, P6 ;  /* 0x0000000b8b8b7c11 */ /* 0x000fe4000b0f0eff */
[----:B------:R-:W-:Y:S02]  /*43c0*/  LEA.HI.X.SX32 R141, R141, UR11, 0x1, P5 ;  /* 0x0000000b8d8d7c11 */ /* 0x000fe4000a8f0eff */
[----:B------:R-:W-:Y:S02]  /*43d0*/  LEA R144, P3, R143, UR10, 0x1 ;  /* 0x0000000a8f907c11 */ /* 0x000fe4000f8608ff */
[----:B------:R-:W-:-:S02]  /*43e0*/  LEA R150, P0, R149, UR10, 0x1 ;  /* 0x0000000a95967c11 */ /* 0x000fc4000f8008ff */
[----:B------:R-:W-:Y:S02]  /*43f0*/  LEA R152, P4, R151, UR10, 0x1 ;  /* 0x0000000a97987c11 */ /* 0x000fe4000f8808ff */
[----:B------:R-:W-:Y:S02]  /*4400*/  LEA R154, P6, R153, UR10, 0x1 ;  /* 0x0000000a999a7c11 */ /* 0x000fe4000f8c08ff */
[----:B------:R-:W-:Y:S02]  /*4410*/  LEA R156, P5, R52, UR10, 0x1 ;  /* 0x0000000a349c7c11 */ /* 0x000fe4000f8a08ff */
[----:B------:R-:W-:Y:S02]  /*4420*/  LEA.HI.X.SX32 R145, R145, UR11, 0x1, P2 ;  /* 0x0000000b91917c11 */ /* 0x000fe400090f0eff */
[----:B------:R-:W-:Y:S02]  /*4430*/  LEA.HI.X.SX32 R147, R147, UR11, 0x1, P1 ;  /* 0x0000000b93937c11 */ /* 0x000fe400088f0eff */
[----:B------:R-:W-:-:S02]  /*4440*/  LEA.HI.X.SX32 R143, R143, UR11, 0x1, P3 ;  /* 0x0000000b8f8f7c11 */ /* 0x000fc400098f0eff */
[----:B------:R-:W-:Y:S02]  /*4450*/  LEA R160, P2, R56, UR10, 0x1 ;  /* 0x0000000a38a07c11 */ /* 0x000fe4000f8408ff */
[----:B------:R-:W-:Y:S02]  /*4460*/  LEA R162, P1, R58, UR10, 0x1 ;  /* 0x0000000a3aa27c11 */ /* 0x000fe4000f8208ff */
[----:B------:R-:W-:Y:S02]  /*4470*/  LEA.HI.X.SX32 R149, R149, UR11, 0x1, P0 ;  /* 0x0000000b95957c11 */ /* 0x000fe400080f0eff */
[----:B------:R-:W-:Y:S02]  /*4480*/  LEA.HI.X.SX32 R151, R151, UR11, 0x1, P4 ;  /* 0x0000000b97977c11 */ /* 0x000fe4000a0f0eff */
[----:B------:R-:W-:Y:S02]  /*4490*/  LEA.HI.X.SX32 R153, R153, UR11, 0x1, P6 ;  /* 0x0000000b99997c11 */ /* 0x000fe4000b0f0eff */
[----:B------:R-:W-:-:S02]  /*44a0*/  LEA.HI.X.SX32 R155, R52, UR11, 0x1, P5 ;  /* 0x0000000b349b7c11 */ /* 0x000fc4000a8f0eff */
[----:B------:R-:W-:Y:S02]  /*44b0*/  LEA R158, P3, R54, UR10, 0x1 ;  /* 0x0000000a369e7c11 */ /* 0x000fe4000f8608ff */
[----:B------:R-:W-:Y:S02]  /*44c0*/  LEA R164, P0, R60, UR10, 0x1 ;  /* 0x0000000a3ca47c11 */ /* 0x000fe4000f8008ff */
[----:B------:R-:W-:Y:S02]  /*44d0*/  LEA R166, P4, R62, UR10, 0x1 ;  /* 0x0000000a3ea67c11 */ /* 0x000fe4000f8808ff */
[----:B------:R-:W-:Y:S02]  /*44e0*/  LEA R168, P6, R64, UR10, 0x1 ;  /* 0x0000000a40a87c11 */ /* 0x000fe4000f8c08ff */
[C---:B------:R-:W-:Y:S01]  /*44f0*/  LOP3.LUT R52, R199.reuse, 0x3f, RZ, 0xc0, !PT ;  /* 0x0000003fc7347812 */ /* 0x040fe200078ec0ff */
[----:B------:R-:W-:Y:S01]  /*4500*/  IMAD.SHL.U32 R199, R199, 0x8, RZ ;  /* 0x00000008c7c77824 */ /* 0x000fe200078e00ff */
[----:B------:R-:W-:-:S02]  /*4510*/  LEA.HI.X.SX32 R159, R56, UR11, 0x1, P2 ;  /* 0x0000000b389f7c11 */ /* 0x000fc400090f0eff */
[----:B------:R-:W-:Y:S01]  /*4520*/  LEA.HI.X.SX32 R161, R58, UR11, 0x1, P1 ;  /* 0x0000000b3aa17c11 */ /* 0x000fe200088f0eff */
[----:B------:R-:W-:Y:S01]  /*4530*/  IMAD R52, R52, R55, RZ ;  /* 0x0000003734347224 */ /* 0x000fe200078e02ff */
[----:B------:R-:W-:Y:S02]  /*4540*/  LEA.HI.X.SX32 R157, R54, UR11, 0x1, P3 ;  /* 0x0000000b369d7c11 */ /* 0x000fe400098f0eff */
[----:B------:R-:W-:Y:S01]  /*4550*/  LEA R174, P2, R70, UR10, 0x1 ;  /* 0x0000000a46ae7c11 */ /* 0x000fe2000f8408ff */
[----:B------:R-:W-:Y:S01]  /*4560*/  IMAD.SHL.U32 R123, R52, 0x2, RZ ;  /* 0x00000002347b7824 */ /* 0x000fe200078e00ff */
[----:B------:R-:W-:Y:S02]  /*4570*/  LEA R176, P1, R72, UR10, 0x1 ;  /* 0x0000000a48b07c11 */ /* 0x000fe4000f8208ff */
[----:B------:R-:W-:Y:S02]  /*4580*/  LEA.HI.X.SX32 R163, R60, UR11, 0x1, P0 ;  /* 0x0000000b3ca37c11 */ /* 0x000fe400080f0eff */
[----:B------:R-:W-:-:S02]  /*4590*/  CS2R R60, SRZ ;  /* 0x00000000003c7805 */ /* 0x000fc4000001ff00 */
[----:B------:R-:W-:Y:S02]  /*45a0*/  LEA.HI.X.SX32 R165, R62, UR11, 0x1, P4 ;  /* 0x0000000b3ea57c11 */ /* 0x000fe4000a0f0eff */
[----:B------:R-:W-:Y:S02]  /*45b0*/  CS2R R62, SRZ ;  /* 0x00000000003e7805 */ /* 0x000fe4000001ff00 */
[----:B------:R-:W-:Y:S02]  /*45c0*/  LEA.HI.X.SX32 R167, R64, UR11, 0x1, P6 ;  /* 0x0000000b40a77c11 */ /* 0x000fe4000b0f0eff */
[----:B------:R-:W-:Y:S02]  /*45d0*/  CS2R R64, SRZ ;  /* 0x0000000000407805 */ /* 0x000fe4000001ff00 */
[----:B------:R-:W-:Y:S02]  /*45e0*/  LEA R170, P5, R66, UR10, 0x1 ;  /* 0x0000000a42aa7c11 */ /* 0x000fe4000f8a08ff */
[----:B------:R-:W-:-:S02]  /*45f0*/  LEA R172, P3, R68, UR10, 0x1 ;  /* 0x0000000a44ac7c11 */ /* 0x000fc4000f8608ff */
[----:B------:R-:W-:Y:S02]  /*4600*/  LEA R178, P0, R74, UR10, 0x1 ;  /* 0x0000000a4ab27c11 */ /* 0x000fe4000f8008ff */
[----:B------:R-:W-:Y:S02]  /*4610*/  LEA R180, P4, R76, UR10, 0x1 ;  /* 0x0000000a4cb47c11 */ /* 0x000fe4000f8808ff */
[----:B------:R-:W-:Y:S02]  /*4620*/  LEA R182, P6, R78, UR10, 0x1 ;  /* 0x0000000a4eb67c11 */ /* 0x000fe4000f8c08ff */
[----:B------:R-:W-:Y:S02]  /*4630*/  LEA.HI.X.SX32 R173, R70, UR11, 0x1, P2 ;  /* 0x0000000b46ad7c11 */ /* 0x000fe400090f0eff */
[----:B------:R-:W-:Y:S02]  /*4640*/  CS2R R70, SRZ ;  /* 0x0000000000467805 */ /* 0x000fe4000001ff00 */
[----:B------:R-:W-:-:S02]  /*4650*/  LEA.HI.X.SX32 R175, R72, UR11, 0x1, P1 ;  /* 0x0000000b48af7c11 */ /* 0x000fc400088f0eff */
[----:B------:R-:W-:Y:S02]  /*4660*/  CS2R R72, SRZ ;  /* 0x0000000000487805 */ /* 0x000fe4000001ff00 */
[----:B------:R-:W-:Y:S02]  /*4670*/  LEA.HI.X.SX32 R169, R66, UR11, 0x1, P5 ;  /* 0x0000000b42a97c11 */ /* 0x000fe4000a8f0eff */
[----:B------:R-:W-:Y:S02]  /*4680*/  CS2R R66, SRZ ;  /* 0x0000000000427805 */ /* 0x000fe4000001ff00 */
[----:B------:R-:W-:Y:S02]  /*4690*/  LEA.HI.X.SX32 R171, R68, UR11, 0x1, P3 ;  /* 0x0000000b44ab7c11 */ /* 0x000fe400098f0eff */
[----:B------:R-:W-:Y:S02]  /*46a0*/  CS2R R68, SRZ ;  /* 0x0000000000447805 */ /* 0x000fe4000001ff00 */
[----:B------:R-:W-:-:S02]  /*46b0*/  LEA R188, P2, R84, UR10, 0x1 ;  /* 0x0000000a54bc7c11 */ /* 0x000fc4000f8408ff */
[----:B------:R-:W-:Y:S02]  /*46c0*/  LEA R190, P1, R86, UR10, 0x1 ;  /* 0x0000000a56be7c11 */ /* 0x000fe4000f8208ff */
[----:B------:R-:W-:Y:S02]  /*46d0*/  LEA.HI.X.SX32 R177, R74, UR11, 0x1, P0 ;  /* 0x0000000b4ab17c11 */ /* 0x000fe400080f0eff */
[----:B------:R-:W-:Y:S02]  /*46e0*/  CS2R R74, SRZ ;  /* 0x00000000004a7805 */ /* 0x000fe4000001ff00 */
[----:B------:R-:W-:Y:S02]  /*46f0*/  LEA.HI.X.SX32 R179, R76, UR11, 0x1, P4 ;  /* 0x0000000b4cb37c11 */ /* 0x000fe4000a0f0eff */
[----:B------:R-:W-:Y:S02]  /*4700*/  CS2R R76, SRZ ;  /* 0x00000000004c7805 */ /* 0x000fe4000001ff00 */
[----:B------:R-:W-:-:S02]  /*4710*/  LEA.HI.X.SX32 R181, R78, UR11, 0x1, P6 ;  /* 0x0000000b4eb57c11 */ /* 0x000fc4000b0f0eff */
[----:B------:R-:W-:Y:S02]  /*4720*/  CS2R R78, SRZ ;  /* 0x00000000004e7805 */ /* 0x000fe4000001ff00 */
[----:B------:R-:W-:Y:S02]  /*4730*/  LEA R184, P5, R80, UR10, 0x1 ;  /* 0x0000000a50b87c11 */ /* 0x000fe4000f8a08ff */
[----:B------:R-:W-:Y:S02]  /*4740*/  LEA R186, P3, R82, UR10, 0x1 ;  /* 0x0000000a52ba7c11 */ /* 0x000fe4000f8608ff */
[----:B------:R-:W-:Y:S02]  /*4750*/  LEA R192, P0, R88, UR10, 0x1 ;  /* 0x0000000a58c07c11 */ /* 0x000fe4000f8008ff */
[----:B------:R-:W-:Y:S02]  /*4760*/  LEA R194, P4, R90, UR10, 0x1 ;  /* 0x0000000a5ac27c11 */ /* 0x000fe4000f8808ff */
[----:B------:R-:W-:-:S02]  /*4770*/  LEA R196, P6, R195, UR10, 0x1 ;  /* 0x0000000ac3c47c11 */ /* 0x000fc4000f8c08ff */
[----:B------:R-:W-:Y:S02]  /*4780*/  SHF.R.S32.HI R53, RZ, 0x1f, R52 ;  /* 0x0000001fff357819 */ /* 0x000fe40000011434 */
[----:B------:R-:W-:Y:S02]  /*4790*/  LEA.HI.X.SX32 R187, R84, UR11, 0x1, P2 ;  /* 0x0000000b54bb7c11 */ /* 0x000fe400090f0eff */
[----:B------:R-:W-:Y:S02]  /*47a0*/  CS2R R84, SRZ ;  /* 0x0000000000547805 */ /* 0x000fe4000001ff00 */
[----:B------:R-:W-:Y:S02]  /*47b0*/  LEA.HI.X.SX32 R189, R86, UR11, 0x1, P1 ;  /* 0x0000000b56bd7c11 */ /* 0x000fe400088f0eff */
[----:B------:R-:W-:Y:S02]  /*47c0*/  CS2R R86, SRZ ;  /* 0x0000000000567805 */ /* 0x000fe4000001ff00 */
[----:B------:R-:W-:-:S02]  /*47d0*/  LEA.HI.X.SX32 R183, R80, UR11, 0x1, P5 ;  /* 0x0000000b50b77c11 */ /* 0x000fc4000a8f0eff */
[----:B------:R-:W-:Y:S02]  /*47e0*/  LEA.HI.X.SX32 R185, R82, UR11, 0x1, P3 ;  /* 0x0000000b52b97c11 */ /* 0x000fe400098f0eff */
[----:B------:R-:W-:Y:S02]  /*47f0*/  LEA.HI.X.SX32 R191, R88, UR11, 0x1, P0 ;  /* 0x0000000b58bf7c11 */ /* 0x000fe400080f0eff */
[----:B------:R-:W-:Y:S02]  /*4800*/  LEA.HI.X.SX32 R193, R90, UR11, 0x1, P4 ;  /* 0x0000000b5ac17c11 */ /* 0x000fe4000a0f0eff */
[----:B------:R-:W-:Y:S02]  /*4810*/  LEA.HI.X.SX32 R195, R195, UR11, 0x1, P6 ;  /* 0x0000000bc3c37c11 */ /* 0x000fe4000b0f0eff */
[----:B------:R-:W-:-:S07]  /*4820*/  SHF.L.U64.HI R124, R52, 0x1, R53 ;  /* 0x00000001347c7819 */ /* 0x000fce0000010235 */
.L_x_2:
[----:B------:R-:W0:Y:S01]  /*4830*/  S2R R238, SR_TID.X ;  /* 0x0000000000ee7919 */ /* 0x000e220000002100 */
[----:B------:R-:W-:Y:S01]  /*4840*/  PRMT R225, RZ, 0x7610, R225 ;  /* 0x00007610ffe17816 */ /* 0x000fe200000000e1 */
[----:B------:R-:W-:Y:S01]  /*4850*/  IMAD.WIDE R52, R215, 0x2, R220 ;  /* 0x00000002d7347825 */ /* 0x000fe200078e02dc */
[----:B------:R-:W-:Y:S02]  /*4860*/  PRMT R224, RZ, 0x7610, R224 ;  /* 0x00007610ffe07816 */ /* 0x000fe400000000e0 */
[----:B0-----:R-:W-:-:S04]  /*4870*/  SHF.R.U32.HI R80, RZ, 0x5, R238 ;  /* 0x00000005ff507819 */ /* 0x001fc800000116ee */
[----:B------:R-:W-:-:S04]  /*4880*/  SGXT.U32 R80, R80, 0x2 ;  /* 0x000000025050781a */ /* 0x000fc80000000000 */
[C---:B------:R-:W-:Y:S02]  /*4890*/  ISETP.GE.AND P0, PT, R80.reuse, UR7, PT ;  /* 0x0000000750007c0c */ /* 0x040fe4000bf06270 */
[C---:B------:R-:W-:Y:S02]  /*48a0*/  LOP3.LUT R54, R80.reuse, 0x4, RZ, 0xfc, !PT ;  /* 0x0000000450367812 */ /* 0x040fe400078efcff */
[----:B------:R-:W-:Y:S02]  /*48b0*/  LOP3.LUT R55, R80, 0x8, RZ, 0xfc, !PT ;  /* 0x0000000850377812 */ /* 0x000fe400078efcff */
[----:B------:R-:W-:Y:S02]  /*48c0*/  ISETP.GE.AND P4, PT, R54, UR7, PT ;  /* 0x0000000736007c0c */ /* 0x000fe4000bf86270 */
[----:B------:R-:W-:Y:S02]  /*48d0*/  LOP3.LUT R54, R80, 0xc, RZ, 0xfc, !PT ;  /* 0x0000000c50367812 */ /* 0x000fe400078efcff */
[----:B------:R-:W-:-:S02]  /*48e0*/  ISETP.GE.AND P5, PT, R55, UR7, PT ;  /* 0x0000000737007c0c */ /* 0x000fc4000bfa6270 */
[----:B------:R-:W-:Y:S01]  /*48f0*/  LOP3.LUT R58, R80, 0x14, RZ, 0xfc, !PT ;  /* 0x00000014503a7812 */ /* 0x000fe200078efcff */
[----:B------:R0:W2:Y:S01]  /*4900*/  @!P0 LDG.E.U16 R225, desc[UR8][R52.64] ;  /* 0x0000000834e18981 */ /* 0x0000a2000c1e1500 */
[----:B------:R-:W-:Y:S01]  /*4910*/  ISETP.GE.AND P0, PT, R54, UR7, PT ;  /* 0x0000000736007c0c */ /* 0x000fe2000bf06270 */
[--C-:B------:R-:W-:Y:S01]  /*4920*/  IMAD.WIDE R56, R200, 0x2, R220.reuse ;  /* 0x00000002c8387825 */ /* 0x100fe200078e02dc */
[----:B------:R-:W-:Y:S02]  /*4930*/  LOP3.LUT R55, R80, 0x10, RZ, 0xfc, !PT ;  /* 0x0000001050377812 */ /* 0x000fe400078efcff */
[----:B------:R-:W-:Y:S02]  /*4940*/  ISETP.GE.AND P2, PT, R58, UR7, PT ;  /* 0x000000073a007c0c */ /* 0x000fe4000bf46270 */
[C---:B------:R-:W-:Y:S02]  /*4950*/  LOP3.LUT R59, R80.reuse, 0x18, RZ, 0xfc, !PT ;  /* 0x00000018503b7812 */ /* 0x040fe400078efcff */
[----:B------:R-:W-:Y:S01]  /*4960*/  LOP3.LUT R58, R80, 0x1c, RZ, 0xfc, !PT ;  /* 0x0000001c503a7812 */ /* 0x000fe200078efcff */
[----:B0-----:R-:W-:Y:S01]  /*4970*/  IMAD.WIDE R52, R201, 0x2, R220 ;  /* 0x00000002c9347825 */ /* 0x001fe200078e02dc */
[----:B------:R-:W-:-:S02]  /*4980*/  ISETP.GE.AND P3, PT, R55, UR7, PT ;  /* 0x0000000737007c0c */ /* 0x000fc4000bf66270 */
[----:B------:R-:W-:Y:S01]  /*4990*/  PRMT R234, RZ, 0x7610, R234 ;  /* 0x00007610ffea7816 */ /* 0x000fe200000000ea */
[----:B------:R-:W-:Y:S01]  /*49a0*/  IMAD.WIDE R54, R202, 0x2, R220 ;  /* 0x00000002ca367825 */ /* 0x000fe200078e02dc */
[----:B------:R-:W-:Y:S01]  /*49b0*/  ISETP.GE.AND P1, PT, R59, UR7, PT ;  /* 0x000000073b007c0c */ /* 0x000fe2000bf26270 */
[----:B------:R0:W3:Y:S01]  /*49c0*/  @!P5 LDG.E.U16 R224, desc[UR8][R52.64] ;  /* 0x0000000834e0d981 */ /* 0x0000e2000c1e1500 */
[----:B------:R-:W-:Y:S02]  /*49d0*/  ISETP.GE.AND P6, PT, R58, UR7, PT ;  /* 0x000000073a007c0c */ /* 0x000fe4000bfc6270 */
[C---:B------:R-:W-:Y:S01]  /*49e0*/  LOP3.LUT R59, R80.reuse, 0x20, RZ, 0xfc, !PT ;  /* 0x00000020503b7812 */ /* 0x040fe200078efcff */
[----:B------:R1:W4:Y:S01]  /*49f0*/  @!P0 LDG.E.U16 R234, desc[UR8][R54.64] ;  /* 0x0000000836ea8981 */ /* 0x000322000c1e1500 */
[----:B------:R-:W-:Y:S02]  /*4a00*/  LOP3.LUT R58, R80, 0x24, RZ, 0xfc, !PT ;  /* 0x00000024503a7812 */ /* 0x000fe400078efcff */
[----:B------:R-:W-:-:S02]  /*4a10*/  ISETP.GE.AND P5, PT, R59, UR7, PT ;  /* 0x000000073b007c0c */ /* 0x000fc4000bfa6270 */
[----:B------:R-:W-:Y:S01]  /*4a20*/  ISETP.GE.AND P0, PT, R58, UR7, PT ;  /* 0x000000073a007c0c */ /* 0x000fe2000bf06270 */
[----:B------:R-:W-:Y:S01]  /*4a30*/  IMAD.WIDE R58, R204, 0x2, R220 ;  /* 0x00000002cc3a7825 */ /* 0x000fe200078e02dc */
[----:B------:R-:W-:Y:S02]  /*4a40*/  PRMT R233, RZ, 0x7610, R233 ;  /* 0x00007610ffe97816 */ /* 0x000fe400000000e9 */
[----:B0-----:R-:W-:Y:S02]  /*4a50*/  LOP3.LUT R52, R80, 0x30, RZ, 0xfc, !PT ;  /* 0x0000003050347812 */ /* 0x001fe400078efcff */
[----:B------:R-:W-:Y:S02]  /*4a60*/  PRMT R226, RZ, 0x7610, R226 ;  /* 0x00007610ffe27816 */ /* 0x000fe400000000e2 */
[----:B------:R-:W5:Y:S01]  /*4a70*/  @!P2 LDG.E.U16 R233, desc[UR8][R58.64] ;  /* 0x000000083ae9a981 */ /* 0x000f62000c1e1500 */
[----:B------:R-:W-:Y:S01]  /*4a80*/  ISETP.GE.AND P2, PT, R52, UR7, PT ;  /* 0x0000000734007c0c */ /* 0x000fe2000bf46270 */
[----:B------:R-:W-:Y:S01]  /*4a90*/  IMAD.WIDE R52, R205, 0x2, R220 ;  /* 0x00000002cd347825 */ /* 0x000fe200078e02dc */
[----:B------:R-:W-:-:S04]  /*4aa0*/  PRMT R231, RZ, 0x7610, R231 ;  /* 0x00007610ffe77816 */ /* 0x000fc800000000e7 */
[----:B------:R-:W2:Y:S01]  /*4ab0*/  @!P1 LDG.E.U16 R226, desc[UR8][R52.64] ;  /* 0x0000000834e29981 */ /* 0x000ea2000c1e1500 */
[----:B------:R-:W-:-:S03]  /*4ac0*/  PRMT R227, RZ, 0x7610, R227 ;  /* 0x00007610ffe37816 */ /* 0x000fc600000000e3 */
[----:B------:R0:W4:Y:S01]  /*4ad0*/  @!P4 LDG.E.U16 R231, desc[UR8][R56.64] ;  /* 0x0000000838e7c981 */ /* 0x000122000c1e1500 */
[----:B------:R-:W-:Y:S01]  /*4ae0*/  PRMT R236, RZ, 0x7610, R236 ;  /* 0x00007610ffec7816 */ /* 0x000fe200000000ec */
[----:B-1----:R-:W-:Y:S01]  /*4af0*/  IMAD.WIDE R54, R206, 0x2, R220 ;  /* 0x00000002ce367825 */ /* 0x002fe200078e02dc */
[----:B------:R-:W-:Y:S02]  /*4b00*/  LOP3.LUT R81, R80, 0x28, RZ, 0xfc, !PT ;  /* 0x0000002850517812 */ /* 0x000fe400078efcff */
[----:B------:R-:W-:Y:S02]  /*4b10*/  PRMT R229, RZ, 0x7610, R229 ;  /* 0x00007610ffe57816 */ /* 0x000fe400000000e5 */
[----:B------:R1:W5:Y:S01]  /*4b20*/  @!P6 LDG.E.U16 R236, desc[UR8][R54.64] ;  /* 0x0000000836ece981 */ /* 0x000362000c1e1500 */
[----:B0-----:R-:W-:-:S05]  /*4b30*/  IMAD.WIDE R56, R203, 0x2, R220 ;  /* 0x00000002cb387825 */ /* 0x001fca00078e02dc */
[----:B------:R0:W4:Y:S01]  /*4b40*/  @!P3 LDG.E.U16 R227, desc[UR8][R56.64] ;  /* 0x0000000838e3b981 */ /* 0x000122000c1e1500 */
[----:B------:R-:W-:Y:S01]  /*4b50*/  ISETP.GE.AND P4, PT, R81, UR7, PT ;  /* 0x0000000751007c0c */ /* 0x000fe2000bf86270 */
[----:B------:R-:W-:Y:S01]  /*4b60*/  IMAD.WIDE R88, R207, 0x2, R220 ;  /* 0x00000002cf587825 */ /* 0x000fe200078e02dc */
[C---:B------:R-:W-:Y:S02]  /*4b70*/  LOP3.LUT R82, R80.reuse, 0x2c, RZ, 0xfc, !PT ;  /* 0x0000002c50527812 */ /* 0x040fe400078efcff */
[----:B------:R-:W-:Y:S01]  /*4b80*/  PRMT R228, RZ, 0x7610, R228 ;  /* 0x00007610ffe47816 */ /* 0x000fe200000000e4 */
[----:B-1----:R-:W-:Y:S01]  /*4b90*/  IMAD.WIDE R54, R213, 0x2, R220 ;  /* 0x00000002d5367825 */ /* 0x002fe200078e02dc */
[----:B------:R1:W5:Y:S01]  /*4ba0*/  @!P5 LDG.E.U16 R229, desc[UR8][R88.64] ;  /* 0x0000000858e5d981 */ /* 0x000362000c1e1500 */
[----:B0-----:R-:W-:-:S04]  /*4bb0*/  LOP3.LUT R57, R80, 0x38, RZ, 0xfc, !PT ;  /* 0x0000003850397812 */ /* 0x001fc800078efcff */
[----:B------:R-:W-:Y:S02]  /*4bc0*/  ISETP.GE.AND P6, PT, R57, UR7, PT ;  /* 0x0000000739007c0c */ /* 0x000fe4000bfc6270 */
[C---:B------:R-:W-:Y:S02]  /*4bd0*/  LOP3.LUT R56, R80.reuse, 0x34, RZ, 0xfc, !PT ;  /* 0x0000003450387812 */ /* 0x040fe400078efcff */
[----:B------:R-:W-:Y:S01]  /*4be0*/  LOP3.LUT R57, R80, 0x3c, RZ, 0xfc, !PT ;  /* 0x0000003c50397812 */ /* 0x000fe200078efcff */
[----:B------:R-:W-:Y:S01]  /*4bf0*/  IMAD.WIDE R80, R209, 0x2, R220 ;  /* 0x00000002d1507825 */ /* 0x000fe200078e02dc */
[----:B------:R-:W-:Y:S02]  /*4c00*/  PRMT R230, RZ, 0x7610, R230 ;  /* 0x00007610ffe67816 */ /* 0x000fe400000000e6 */
[----:B------:R-:W-:Y:S01]  /*4c10*/  PRMT R232, RZ, 0x7610, R232 ;  /* 0x00007610ffe87816 */ /* 0x000fe200000000e8 */
[----:B------:R-:W-:Y:S01]  /*4c20*/  IMAD.WIDE R90, R211, 0x2, R220 ;  /* 0x00000002d35a7825 */ /* 0x000fe200078e02dc */
[----:B------:R-:W5:Y:S04]  /*4c30*/  @!P4 LDG.E.U16 R228, desc[UR8][R80.64] ;  /* 0x0000000850e4c981 */ /* 0x000f68000c1e1500 */
[----:B------:R-:W5:Y:S04]  /*4c40*/  @!P6 LDG.E.U16 R230, desc[UR8][R54.64] ;  /* 0x0000000836e6e981 */ /* 0x000f68000c1e1500 */
[----:B------:R0:W5:Y:S01]  /*4c50*/  @!P2 LDG.E.U16 R232, desc[UR8][R90.64] ;  /* 0x000000085ae8a981 */ /* 0x000162000c1e1500 */
[----:B------:R-:W-:-:S02]  /*4c60*/  ISETP.GE.AND P3, PT, R82, UR7, PT ;  /* 0x0000000752007c0c */ /* 0x000fc4000bf66270 */
[----:B------:R-:W-:Y:S02]  /*4c70*/  ISETP.GE.AND P1, PT, R56, UR7, PT ;  /* 0x0000000738007c0c */ /* 0x000fe4000bf26270 */
[----:B------:R-:W-:Y:S01]  /*4c80*/  ISETP.GE.AND P5, PT, R57, UR7, PT ;  /* 0x0000000739007c0c */ /* 0x000fe2000bfa6270 */
[----:B------:R-:W-:Y:S01]  /*4c90*/  IMAD.WIDE R58, R208, 0x2, R220 ;  /* 0x00000002d03a7825 */ /* 0x000fe200078e02dc */
[----:B------:R-:W-:Y:S02]  /*4ca0*/  PRMT R235, RZ, 0x7610, R235 ;  /* 0x00007610ffeb7816 */ /* 0x000fe400000000eb */
[----:B------:R-:W-:Y:S01]  /*4cb0*/  PRMT R56, RZ, 0x7610, R56 ;  /* 0x00007610ff387816 */ /* 0x000fe20000000038 */
[----:B------:R-:W-:Y:S01]  /*4cc0*/  IMAD.WIDE R82, R210, 0x2, R220 ;  /* 0x00000002d2527825 */ /* 0x000fe200078e02dc */
[----:B------:R-:W-:Y:S02]  /*4cd0*/  PRMT R237, RZ, 0x7610, R237 ;  /* 0x00007610ffed7816 */ /* 0x000fe400000000ed */
[----:B------:R-:W-:Y:S01]  /*4ce0*/  PRMT R57, RZ, 0x7610, R57 ;  /* 0x00007610ff397816 */ /* 0x000fe20000000039 */
[--C-:B------:R-:W-:Y:S01]  /*4cf0*/  IMAD.WIDE R52, R212, 0x2, R220.reuse ;  /* 0x00000002d4347825 */ /* 0x100fe200078e02dc */
[----:B------:R-:W5:Y:S03]  /*4d00*/  @!P0 LDG.E.U16 R235, desc[UR8][R58.64] ;  /* 0x000000083aeb8981 */ /* 0x000f66000c1e1500 */
[----:B-1----:R-:W-:Y:S01]  /*4d10*/  IMAD.WIDE R88, R214, 0x2, R220 ;  /* 0x00000002d6587825 */ /* 0x002fe200078e02dc */
[----:B------:R1:W5:Y:S04]  /*4d20*/  @!P3 LDG.E.U16 R56, desc[UR8][R82.64] ;  /* 0x000000085238b981 */ /* 0x000368000c1e1500 */
[----:B------:R1:W5:Y:S04]  /*4d30*/  @!P1 LDG.E.U16 R237, desc[UR8][R52.64] ;  /* 0x0000000834ed9981 */ /* 0x000368000c1e1500 */
[----:B------:R-:W5:Y:S01]  /*4d40*/  @!P5 LDG.E.U16 R57, desc[UR8][R88.64] ;  /* 0x000000085839d981 */ /* 0x000f62000c1e1500 */
[----:B------:R-:W-:-:S02]  /*4d50*/  LOP3.LUT R239, R238, 0x3f, RZ, 0xc0, !PT ;  /* 0x0000003feeef7812 */ /* 0x000fc400078ec0ff */
[-C--:B------:R-:W-:Y:S02]  /*4d60*/  IADD3 RZ, P2, R10, R123.reuse, RZ ;  /* 0x0000007b0aff7210 */ /* 0x080fe40007f5e0ff */
[-C--:B------:R-:W-:Y:S02]  /*4d70*/  IADD3 RZ, P3, R12, R123.reuse, RZ ;  /* 0x0000007b0cff7210 */ /* 0x080fe40007f7e0ff */
[----:B------:R-:W-:Y:S01]  /*4d80*/  ISETP.GE.AND P0, PT, R239, UR7, PT ;  /* 0x00000007ef007c0c */ /* 0x000fe2000bf06270 */
[--C-:B0-----:R-:W-:Y:S01]  /*4d90*/  IMAD.X R91, R11, 0x1, R124.reuse, P2 ;  /* 0x000000010b5b7824 */ /* 0x101fe200010e067c */
[-C--:B------:R-:W-:Y:S01]  /*4da0*/  IADD3 RZ, P2, R14, R123.reuse, RZ ;  /* 0x0000007b0eff7210 */ /* 0x080fe20007f5e0ff */
[----:B-1----:R-:W-:Y:S01]  /*4db0*/  IMAD.X R83, R13, 0x1, R124, P3 ;  /* 0x000000010d537824 */ /* 0x002fe200018e067c */
[-C--:B------:R-:W-:Y:S02]  /*4dc0*/  IADD3 RZ, P1, R16, R123.reuse, RZ ;  /* 0x0000007b10ff7210 */ /* 0x080fe40007f3e0ff */
[----:B------:R-:W-:Y:S01]  /*4dd0*/  IADD3 RZ, P3, R18, R123, RZ ;  /* 0x0000007b12ff7210 */ /* 0x000fe20007f7e0ff */
[----:B------:R-:W-:Y:S01]  /*4de0*/  IMAD.IADD R90, R10, 0x1, R123 ;  /* 0x000000010a5a7824 */ /* 0x000fe200078e027b */
[----:B------:R-:W-:Y:S01]  /*4df0*/  PRMT R241, RZ, 0x7610, R241 ;  /* 0x00007610fff17816 */ /* 0x000fe200000000f1 */
[----:B------:R-:W-:Y:S01]  /*4e00*/  BAR.SYNC.DEFER_BLOCKING 0x0 ;  /* 0x0000000000007b1d */ /* 0x000fe20000010000 */
[----:B------:R-:W-:Y:S01]  /*4e10*/  PRMT R100, RZ, 0x7610, R100 ;  /* 0x00007610ff647816 */ /* 0x000fe20000000064 */
[----:B------:R-:W-:-:S02]  /*4e20*/  IMAD.IADD R80, R14, 0x1, R123 ;  /* 0x000000010e507824 */ /* 0x000fc400078e027b */
[--C-:B------:R-:W-:Y:S01]  /*4e30*/  IMAD.X R81, R15, 0x1, R124.reuse, P2 ;  /* 0x000000010f517824 */ /* 0x100fe200010e067c */
[-C--:B------:R-:W-:Y:S01]  /*4e40*/  IADD3 RZ, P2, R20, R123.reuse, RZ ;  /* 0x0000007b14ff7210 */ /* 0x080fe20007f5e0ff */
[--C-:B------:R-:W-:Y:S01]  /*4e50*/  IMAD.X R53, R17, 0x1, R124.reuse, P1 ;  /* 0x0000000111357824 */ /* 0x100fe200008e067c */
[-C--:B------:R-:W-:Y:S01]  /*4e60*/  IADD3 RZ, P1, R22, R123.reuse, RZ ;  /* 0x0000007b16ff7210 */ /* 0x080fe20007f3e0ff */
[----:B------:R-:W-:Y:S01]  /*4e70*/  IMAD.X R55, R19, 0x1, R124, P3 ;  /* 0x0000000113377824 */ /* 0x000fe200018e067c */
[-C--:B------:R-:W-:Y:S01]  /*4e80*/  IADD3 RZ, P3, R24, R123.reuse, RZ ;  /* 0x0000007b18ff7210 */ /* 0x080fe20007f7e0ff */
[--C-:B------:R-:W-:Y:S01]  /*4e90*/  IMAD.IADD R54, R18, 0x1, R123.reuse ;  /* 0x0000000112367824 */ /* 0x100fe200078e027b */
[----:B------:R-:W-:Y:S01]  /*4ea0*/  PRMT R240, RZ, 0x7610, R240 ;  /* 0x00007610fff07816 */ /* 0x000fe200000000f0 */
[--C-:B------:R-:W-:Y:S01]  /*4eb0*/  IMAD.IADD R104, R20, 0x1, R123.reuse ;  /* 0x0000000114687824 */ /* 0x100fe200078e027b */
[----:B------:R-:W-:Y:S01]  /*4ec0*/  PRMT R58, RZ, 0x7610, R58 ;  /* 0x00007610ff3a7816 */ /* 0x000fe2000000003a */
[--C-:B------:R-:W-:Y:S01]  /*4ed0*/  IMAD.X R105, R21, 0x1, R124.reuse, P2 ;  /* 0x0000000115697824 */ /* 0x100fe200010e067c */
[-C--:B------:R-:W-:Y:S01]  /*4ee0*/  IADD3 RZ, P2, R26, R123.reuse, RZ ;  /* 0x0000007b1aff7210 */ /* 0x080fe20007f5e0ff */
[----:B------:R-:W-:Y:S01]  /*4ef0*/  IMAD.X R103, R23, 0x1, R124, P1 ;  /* 0x0000000117677824 */ /* 0x000fe200008e067c */
[----:B------:R-:W-:Y:S01]  /*4f00*/  IADD3 RZ, P1, R28, R123, RZ ;  /* 0x0000007b1cff7210 */ /* 0x000fe20007f3e0ff */
[----:B------:R-:W-:Y:S01]  /*4f10*/  IMAD.IADD R82, R12, 0x1, R123 ;  /* 0x000000010c527824 */ /* 0x000fe200078e027b */
[----:B------:R0:W5:Y:S04]  /*4f20*/  @!P0 LDG.E.U16 R241, desc[UR8][R90.64] ;  /* 0x000000085af18981 */ /* 0x000168000c1e1500 */
[----:B------:R1:W5:Y:S01]  /*4f30*/  @!P0 LDG.E.U16 R100, desc[UR8][R80.64] ;  /* 0x0000000850648981 */ /* 0x000362000c1e1500 */
[----:B------:R-:W-:Y:S01]  /*4f40*/  PRMT R99, RZ, 0x7610, R99 ;  /* 0x00007610ff637816 */ /* 0x000fe20000000063 */
[----:B------:R-:W-:Y:S01]  /*4f50*/  IMAD.IADD R102, R22, 0x1, R123 ;  /* 0x0000000116667824 */ /* 0x000fe200078e027b */
[----:B------:R-:W-:Y:S01]  /*4f60*/  PRMT R219, RZ, 0x7610, R219 ;  /* 0x00007610ffdb7816 */ /* 0x000fe200000000db */
[----:B------:R1:W5:Y:S01]  /*4f70*/  @!P0 LDG.E.U16 R240, desc[UR8][R54.64] ;  /* 0x0000000836f08981 */ /* 0x000362000c1e1500 */
[----:B0-----:R-:W-:Y:S01]  /*4f80*/  PRMT R90, RZ, 0x7610, R90 ;  /* 0x00007610ff5a7816 */ /* 0x001fe2000000005a */
[----:B------:R-:W-:-:S02]  /*4f90*/  IMAD.X R97, R27, 0x1, R124, P2 ;  /* 0x000000011b617824 */ /* 0x000fc400010e067c */
[----:B------:R0:W5:Y:S01]  /*4fa0*/  @!P0 LDG.E.U16 R58, desc[UR8][R82.64] ;  /* 0x00000008523a8981 */ /* 0x000162000c1e1500 */
[--C-:B-1----:R-:W-:Y:S01]  /*4fb0*/  IMAD.X R81, R25, 0x1, R124.reuse, P3 ;  /* 0x0000000119517824 */ /* 0x102fe200018e067c */
[-C--:B------:R-:W-:Y:S02]  /*4fc0*/  IADD3 RZ, P3, R30, R123.reuse, RZ ;  /* 0x0000007b1eff7210 */ /* 0x080fe40007f7e0ff */
[----:B------:R1:W5:Y:S01]  /*4fd0*/  @!P0 LDG.E.U16 R90, desc[UR8][R104.64] ;  /* 0x00000008685a8981 */ /* 0x000362000c1e1500 */
[-C--:B------:R-:W-:Y:S01]  /*4fe0*/  IADD3 RZ, P2, R32, R123.reuse, RZ ;  /* 0x0000007b20ff7210 */ /* 0x080fe20007f5e0ff */
[--C-:B------:R-:W-:Y:S02]  /*4ff0*/  IMAD.IADD R54, R28, 0x1, R123.reuse ;  /* 0x000000011c367824 */ /* 0x100fe400078e027b */
[----:B------:R-:W-:Y:S01]  /*5000*/  IMAD.X R55, R29, 0x1, R124, P1 ;  /* 0x000000011d377824 */ /* 0x000fe200008e067c */
[----:B------:R-:W-:Y:S01]  /*5010*/  PRMT R88, RZ, 0x7610, R88 ;  /* 0x00007610ff587816 */ /* 0x000fe20000000058 */
[----:B------:R-:W-:Y:S01]  /*5020*/  IMAD.IADD R80, R24, 0x1, R123 ;  /* 0x0000000118507824 */ /* 0x000fe200078e027b */
[----:B0-----:R-:W-:Y:S01]  /*5030*/  PRMT R83, RZ, 0x7610, R83 ;  /* 0x00007610ff537816 */ /* 0x001fe20000000053 */
[----:B------:R-:W-:Y:S01]  /*5040*/  IMAD.IADD R52, R16, 0x1, R123 ;  /* 0x0000000110347824 */ /* 0x000fe200078e027b */
[----:B------:R0:W5:Y:S01]  /*5050*/  @!P0 LDG.E.U16 R99, desc[UR8][R102.64] ;  /* 0x0000000866638981 */ /* 0x000162000c1e1500 */
[----:B-1----:R-:W-:Y:S01]  /*5060*/  IMAD.X R105, R31, 0x1, R124, P3 ;  /* 0x000000011f697824 */ /* 0x002fe200018e067c */
[----:B------:R-:W-:-:S02]  /*5070*/  IADD3 RZ, P3, R36, R123, RZ ;  /* 0x0000007b24ff7210 */ /* 0x000fc40007f7e0ff */
[-C--:B------:R-:W-:Y:S01]  /*5080*/  IADD3 RZ, P1, R34, R123.reuse, RZ ;  /* 0x0000007b22ff7210 */ /* 0x080fe20007f3e0ff */
[----:B------:R1:W5:Y:S01]  /*5090*/  @!P0 LDG.E.U16 R219, desc[UR8][R54.64] ;  /* 0x0000000836db8981 */ /* 0x000362000c1e1500 */
[----:B------:R-:W-:Y:S02]  /*50a0*/  PRMT R82, RZ, 0x7610, R82 ;  /* 0x00007610ff527816 */ /* 0x000fe40000000052 */
[----:B------:R-:W-:Y:S01]  /*50b0*/  PRMT R252, RZ, 0x7610, R252 ;  /* 0x00007610fffc7816 */ /* 0x000fe200000000fc */
[----:B------:R1:W5:Y:S01]  /*50c0*/  @!P0 LDG.E.U16 R83, desc[UR8][R80.64] ;  /* 0x0000000850538981 */ /* 0x000362000c1e1500 */
[----:B0-----:R-:W-:Y:S02]  /*50d0*/  IMAD.IADD R102, R32, 0x1, R123 ;  /* 0x0000000120667824 */ /* 0x001fe400078e027b */
[--C-:B------:R-:W-:Y:S01]  /*50e0*/  IMAD.X R103, R33, 0x1, R124.reuse, P2 ;  /* 0x0000000121677824 */ /* 0x100fe200010e067c */
[----:B------:R0:W5:Y:S01]  /*50f0*/  @!P0 LDG.E.U16 R88, desc[UR8][R52.64] ;  /* 0x0000000834588981 */ /* 0x000162000c1e1500 */
[----:B-1----:R-:W-:Y:S01]  /*5100*/  IMAD.X R55, R37, 0x1, R124, P3 ;  /* 0x0000000125377824 */ /* 0x002fe200018e067c */
[----:B------:R-:W-:-:S02]  /*5110*/  IADD3 RZ, P3, R42, R123, RZ ;  /* 0x0000007b2aff7210 */ /* 0x000fc40007f7e0ff */
[----:B------:R1:W5:Y:S01]  /*5120*/  @!P0 LDG.E.U16 R82, desc[UR8][R102.64] ;  /* 0x0000000866528981 */ /* 0x000362000c1e1500 */
[----:B------:R-:W-:Y:S02]  /*5130*/  IMAD.IADD R80, R34, 0x1, R123 ;  /* 0x0000000122507824 */ /* 0x000fe400078e027b */
[----:B------:R-:W-:Y:S01]  /*5140*/  IMAD.X R81, R35, 0x1, R124, P1 ;  /* 0x0000000123517824 */ /* 0x000fe200008e067c */
[----:B0-----:R-:W-:-:S04]  /*5150*/  PRMT R52, RZ, 0x7610, R52 ;  /* 0x00007610ff347816 */ /* 0x001fc80000000034 */
[----:B------:R-:W5:Y:S01]  /*5160*/  @!P0 LDG.E.U16 R252, desc[UR8][R80.64] ;  /* 0x0000000850fc8981 */ /* 0x000f62000c1e1500 */
[----:B-1----:R-:W-:Y:S02]  /*5170*/  IMAD.IADD R102, R42, 0x1, R123 ;  /* 0x000000012a667824 */ /* 0x002fe400078e027b */
[----:B------:R-:W-:Y:S01]  /*5180*/  IMAD.X R103, R43, 0x1, R124, P3 ;  /* 0x000000012b677824 */ /* 0x000fe200018e067c */
[----:B------:R-:W-:Y:S01]  /*5190*/  PRMT R53, RZ, 0x7610, R53 ;  /* 0x00007610ff357816 */ /* 0x000fe20000000035 */
[----:B------:R-:W-:-:S03]  /*51a0*/  IMAD.IADD R96, R26, 0x1, R123 ;  /* 0x000000011a607824 */ /* 0x000fc600078e027b */
[----:B------:R-:W5:Y:S04]  /*51b0*/  @!P0 LDG.E.U16 R52, desc[UR8][R102.64] ;  /* 0x0000000866348981 */ /* 0x000f68000c1e1500 */
[----:B------:R-:W5:Y:S01]  /*51c0*/  @!P0 LDG.E.U16 R53, desc[UR8][R96.64] ;  /* 0x0000000860358981 */ /* 0x000f62000c1e1500 */
[----:B------:R-:W-:Y:S01]  /*51d0*/  PRMT R98, RZ, 0x7610, R98 ;  /* 0x00007610ff627816 */ /* 0x000fe20000000062 */
[--C-:B------:R-:W-:Y:S01]  /*51e0*/  IMAD.IADD R104, R30, 0x1, R123.reuse ;  /* 0x000000011e687824 */ /* 0x100fe200078e027b */
[-C--:B------:R-:W-:Y:S01]  /*51f0*/  IADD3 RZ, P1, R40, R123.reuse, RZ ;  /* 0x0000007b28ff7210 */ /* 0x080fe20007f3e0ff */
[----:B------:R-:W-:Y:S01]  /*5200*/  IMAD.IADD R54, R36, 0x1, R123 ;  /* 0x0000000124367824 */ /* 0x000fe200078e027b */
[----:B------:R-:W-:Y:S02]  /*5210*/  PRMT R217, RZ, 0x7610, R217 ;  /* 0x00007610ffd97816 */ /* 0x000fe400000000d9 */
[----:B------:R0:W5:Y:S01]  /*5220*/  @!P0 LDG.E.U16 R98, desc[UR8][R104.64] ;  /* 0x0000000868628981 */ /* 0x000162000c1e1500 */
[----:B------:R-:W-:-:S03]  /*5230*/  IADD3 RZ, P2, R38, R123, RZ ;  /* 0x0000007b26ff7210 */ /* 0x000fc60007f5e0ff */
[----:B------:R1:W5:Y:S01]  /*5240*/  @!P0 LDG.E.U16 R217, desc[UR8][R54.64] ;  /* 0x0000000836d98981 */ /* 0x000362000c1e1500 */
[--C-:B0-----:R-:W-:Y:S01]  /*5250*/  IMAD.X R105, R41, 0x1, R124.reuse, P1 ;  /* 0x0000000129697824 */ /* 0x101fe200008e067c */
[-C--:B------:R-:W-:Y:S01]  /*5260*/  IADD3 RZ, P1, R46, R123.reuse, RZ ;  /* 0x0000007b2eff7210 */ /* 0x080fe20007f3e0ff */
[----:B------:R-:W-:Y:S01]  /*5270*/  IMAD.X R113, R39, 0x1, R124, P2 ;  /* 0x0000000127717824 */ /* 0x000fe200010e067c */
[----:B------:R-:W-:-:S03]  /*5280*/  IADD3 RZ, P2, R44, R123, RZ ;  /* 0x0000007b2cff7210 */ /* 0x000fc60007f5e0ff */
[--C-:B-1----:R-:W-:Y:S01]  /*5290*/  IMAD.X R55, R47, 0x1, R124.reuse, P1 ;  /* 0x000000012f377824 */ /* 0x102fe200008e067c */
[-C--:B------:R-:W-:Y:S01]  /*52a0*/  IADD3 RZ, P1, R116, R123.reuse, RZ ;  /* 0x0000007b74ff7210 */ /* 0x080fe20007f3e0ff */
[----:B------:R-:W-:Y:S01]  /*52b0*/  IMAD.IADD R112, R38, 0x1, R123 ;  /* 0x0000000126707824 */ /* 0x000fe200078e027b */
[----:B------:R-:W-:Y:S01]  /*52c0*/  PRMT R97, RZ, 0x7610, R97 ;  /* 0x00007610ff617816 */ /* 0x000fe20000000061 */
[----:B------:R-:W-:Y:S01]  /*52d0*/  IMAD.IADD R104, R40, 0x1, R123 ;  /* 0x0000000128687824 */ /* 0x000fe200078e027b */
[----:B------:R-:W-:Y:S01]  /*52e0*/  PRMT R81, RZ, 0x7610, R81 ;  /* 0x00007610ff517816 */ /* 0x000fe20000000051 */
[----:B------:R-:W-:Y:S01]  /*52f0*/  IMAD.X R103, R117, 0x1, R124, P1 ;  /* 0x0000000175677824 */ /* 0x000fe200008e067c */
[----:B------:R-:W-:Y:S01]  /*5300*/  PRMT R114, RZ, 0x7610, R114 ;  /* 0x00007610ff727816 */ /* 0x000fe20000000072 */
[--C-:B------:R-:W-:Y:S01]  /*5310*/  IMAD.X R107, R45, 0x1, R124.reuse, P2 ;  /* 0x000000012d6b7824 */ /* 0x100fe200010e067c */
[-C--:B------:R-:W-:Y:S01]  /*5320*/  IADD3 RZ, P1, R120, R123.reuse, RZ ;  /* 0x0000007b78ff7210 */ /* 0x080fe20007f3e0ff */
[----:B------:R-:W-:Y:S01]  /*5330*/  IMAD.IADD R102, R116, 0x1, R123 ;  /* 0x0000000174667824 */ /* 0x000fe200078e027b */
[----:B------:R-:W-:Y:S01]  /*5340*/  IADD3 RZ, P2, R50, R123, RZ ;  /* 0x0000007b32ff7210 */ /* 0x000fe20007f5e0ff */
[----:B------:R0:W5:Y:S01]  /*5350*/  @!P0 LDG.E.U16 R97, desc[UR8][R112.64] ;  /* 0x0000000870618981 */ /* 0x000162000c1e1500 */
[----:B------:R-:W-:Y:S01]  /*5360*/  PRMT R115, RZ, 0x7610, R115 ;  /* 0x00007610ff737816 */ /* 0x000fe20000000073 */
[----:B------:R-:W-:Y:S01]  /*5370*/  IMAD.X R223, R121, 0x1, R124, P1 ;  /* 0x0000000179df7824 */ /* 0x000fe200008e067c */
[----:B------:R-:W-:Y:S01]  /*5380*/  PRMT R96, RZ, 0x7610, R96 ;  /* 0x00007610ff607816 */ /* 0x000fe20000000060 */
[----:B------:R1:W5:Y:S01]  /*5390*/  @!P0 LDG.E.U16 R81, desc[UR8][R104.64] ;  /* 0x0000000868518981 */ /* 0x000362000c1e1500 */
[----:B------:R-:W-:-:S03]  /*53a0*/  IMAD.IADD R106, R44, 0x1, R123 ;  /* 0x000000012c6a7824 */ /* 0x000fc600078e027b */
[----:B------:R1:W5:Y:S01]  /*53b0*/  @!P0 LDG.E.U16 R114, desc[UR8][R102.64] ;  /* 0x0000000866728981 */ /* 0x000362000c1e1500 */
[----:B0-----:R-:W-:Y:S01]  /*53c0*/  PRMT R112, RZ, 0x7610, R112 ;  /* 0x00007610ff707816 */ /* 0x001fe20000000070 */
[--C-:B------:R-:W-:Y:S02]  /*53d0*/  IMAD.IADD R54, R46, 0x1, R123.reuse ;  /* 0x000000012e367824 */ /* 0x100fe400078e027b */
[----:B------:R0:W5:Y:S01]  /*53e0*/  @!P0 LDG.E.U16 R115, desc[UR8][R106.64] ;  /* 0x000000086a738981 */ /* 0x000162000c1e1500 */
[----:B-1----:R-:W-:Y:S02]  /*53f0*/  IMAD.IADD R104, R50, 0x1, R123 ;  /* 0x0000000132687824 */ /* 0x002fe400078e027b */
[----:B------:R-:W-:Y:S01]  /*5400*/  IMAD.X R105, R51, 0x1, R124, P2 ;  /* 0x0000000133697824 */ /* 0x000fe200010e067c */
[-C--:B------:R-:W-:Y:S01]  /*5410*/  IADD3 RZ, P2, R118, R123.reuse, RZ ;  /* 0x0000007b76ff7210 */ /* 0x080fe20007f5e0ff */
[----:B------:R1:W5:Y:S01]  /*5420*/  @!P0 LDG.E.U16 R96, desc[UR8][R54.64] ;  /* 0x0000000836608981 */ /* 0x000362000c1e1500 */
[----:B------:R-:W-:-:S02]  /*5430*/  IADD3 R102, P1, R188, R123, RZ ;  /* 0x0000007bbc667210 */ /* 0x000fc40007f3e0ff */
[----:B------:R-:W-:Y:S01]  /*5440*/  PRMT R91, RZ, 0x7610, R91 ;  /* 0x00007610ff5b7816 */ /* 0x000fe2000000005b */
[----:B------:R1:W5:Y:S01]  /*5450*/  @!P0 LDG.E.U16 R112, desc[UR8][R104.64] ;  /* 0x0000000868708981 */ /* 0x000362000c1e1500 */
[-C--:B------:R-:W-:Y:S01]  /*5460*/  IADD3 RZ, P3, R48, R123.reuse, RZ ;  /* 0x0000007b30ff7210 */ /* 0x080fe20007f7e0ff */
[--C-:B------:R-:W-:Y:S02]  /*5470*/  IMAD.X R103, R187, 0x1, R124.reuse, P1 ;  /* 0x00000001bb677824 */ /* 0x100fe400008e067c */
[--C-:B0-----:R-:W-:Y:S02]  /*5480*/  IMAD.IADD R106, R118, 0x1, R123.reuse ;  /* 0x00000001766a7824 */ /* 0x101fe400078e027b */
[----:B------:R-:W-:Y:S01]  /*5490*/  IMAD.X R107, R119, 0x1, R124, P2 ;  /* 0x00000001776b7824 */ /* 0x000fe200010e067c */
[-C--:B-1----:R-:W-:Y:S02]  /*54a0*/  IADD3 R54, P2, R196, R123.reuse, RZ ;  /* 0x0000007bc4367210 */ /* 0x082fe40007f5e0ff */
[----:B------:R-:W-:Y:S01]  /*54b0*/  IADD3 R104, P1, R180, R123, RZ ;  /* 0x0000007bb4687210 */ /* 0x000fe20007f3e0ff */
[----:B------:R-:W-:Y:S01]  /*54c0*/  IMAD.IADD R242, R48, 0x1, R123 ;  /* 0x0000000130f27824 */ /* 0x000fe200078e027b */
[----:B------:R-:W-:Y:S01]  /*54d0*/  PRMT R80, RZ, 0x7610, R80 ;  /* 0x00007610ff507816 */ /* 0x000fe20000000050 */
[----:B------:R-:W-:Y:S01]  /*54e0*/  IMAD.X R243, R49, 0x1, R124, P3 ;  /* 0x0000000131f37824 */ /* 0x000fe200018e067c */
[----:B------:R0:W5:Y:S01]  /*54f0*/  @!P0 LDG.E.U16 R91, desc[UR8][R106.64] ;  /* 0x000000086a5b8981 */ /* 0x000162000c1e1500 */
[----:B------:R-:W-:Y:S01]  /*5500*/  PRMT R218, RZ, 0x7610, R218 ;  /* 0x00007610ffda7816 */ /* 0x000fe200000000da */
[----:B------:R-:W-:-:S02]  /*5510*/  IMAD.X R105, R179, 0x1, R124, P1 ;  /* 0x00000001b3697824 */ /* 0x000fc400008e067c */
[----:B------:R-:W-:Y:S01]  /*5520*/  IMAD.X R55, R195, 0x1, R124, P2 ;  /* 0x00000001c3377824 */ /* 0x000fe200010e067c */
[----:B------:R1:W5:Y:S04]  /*5530*/  @!P0 LDG.E.U16 R80, desc[UR8][R242.64] ;  /* 0x00000008f2508981 */ /* 0x000368000c1e1500 */
[----:B------:R1:W5:Y:S01]  /*5540*/  @!P0 LDG.E.U16 R218, desc[UR8][R54.64] ;  /* 0x0000000836da8981 */ /* 0x000362000c1e1500 */
[----:B0-----:R-:W-:Y:S02]  /*5550*/  IADD3 R106, P1, R172, R123, RZ ;  /* 0x0000007bac6a7210 */ /* 0x001fe40007f3e0ff */
[----:B-1----:R-:W-:-:S03]  /*5560*/  PRMT R242, RZ, 0x7610, R242 ;  /* 0x00007610fff27816 */ /* 0x002fc600000000f2 */
[--C-:B------:R-:W-:Y:S01]  /*5570*/  IMAD.X R107, R171, 0x1, R124.reuse, P1 ;  /* 0x00000001ab6b7824 */ /* 0x100fe200008e067c */
[----:B------:R-:W-:Y:S02]  /*5580*/  IADD3 R54, P1, R164, R123, RZ ;  /* 0x0000007ba4367210 */ /* 0x000fe40007f3e0ff */
[----:B------:R0:W5:Y:S01]  /*5590*/  @!P0 LDG.E.U16 R242, desc[UR8][R102.64] ;  /* 0x0000000866f28981 */ /* 0x000162000c1e1500 */
[----:B------:R-:W-:Y:S02]  /*55a0*/  PRMT R243, RZ, 0x7610, R243 ;  /* 0x00007610fff37816 */ /* 0x000fe400000000f3 */
[----:B------:R-:W-:Y:S01]  /*55b0*/  IMAD.X R55, R163, 0x1, R124, P1 ;  /* 0x00000001a3377824 */ /* 0x000fe200008e067c */
[----:B------:R-:W-:-:S03]  /*55c0*/  PRMT R244, RZ, 0x7610, R244 ;  /* 0x00007610fff47816 */ /* 0x000fc600000000f4 */
[----:B------:R1:W5:Y:S01]  /*55d0*/  @!P0 LDG.E.U16 R243, desc[UR8][R104.64] ;  /* 0x0000000868f38981 */ /* 0x000362000c1e1500 */
[----:B0-----:R-:W-:-:S03]  /*55e0*/  IADD3 R102, P1, R156, R123, RZ ;  /* 0x0000007b9c667210 */ /* 0x001fc60007f3e0ff */
[----:B------:R0:W5:Y:S02]  /*55f0*/  @!P0 LDG.E.U16 R244, desc[UR8][R106.64] ;  /* 0x000000086af48981 */ /* 0x000164000c1e1500 */
[----:B------:R-:W-:Y:S01]  /*5600*/  IMAD.X R103, R155, 0x1, R124, P1 ;  /* 0x000000019b677824 */ /* 0x000fe200008e067c */
[----:B-1----:R-:W-:Y:S02]  /*5610*/  IADD3 R104, P1, R148, R123, RZ ;  /* 0x0000007b94687210 */ /* 0x002fe40007f3e0ff */
[----:B------:R-:W-:-:S03]  /*5620*/  PRMT R245, RZ, 0x7610, R245 ;  /* 0x00007610fff57816 */ /* 0x000fc600000000f5 */
[----:B------:R-:W-:Y:S01]  /*5630*/  IMAD.X R105, R147, 0x1, R124, P1 ;  /* 0x0000000193697824 */ /* 0x000fe200008e067c */
[----:B0-----:R-:W-:Y:S02]  /*5640*/  IADD3 R106, P1, R140, R123, RZ ;  /* 0x0000007b8c6a7210 */ /* 0x001fe40007f3e0ff */
        /* <DEDUP_REMOVED lines=8> */
[----:B-1----:R-:W-:Y:S01]  /*56d0*/  IADD3 R102, P1, R2, R123, RZ ;  /* 0x0000007b02667210 */ /* 0x002fe20007f3e0ff */
[----:B------:R-:W-:Y:S01]  /*56e0*/  IMAD.IADD R222, R120, 0x1, R123 ;  /* 0x0000000178de7824 */ /* 0x000fe200078e027b */
[----:B------:R-:W-:-:S03]  /*56f0*/  PRMT R59, RZ, 0x7610, R59 ;  /* 0x00007610ff3b7816 */ /* 0x000fc6000000003b */
[--C-:B------:R-:W-:Y:S01]  /*5700*/  IMAD.X R103, R3, 0x1, R124.reuse, P1 ;  /* 0x0000000103677824 */ /* 0x100fe200008e067c */
[-C--:B0-----:R-:W-:Y:S02]  /*5710*/  IADD3 R104, P1, R194, R123.reuse, RZ ;  /* 0x0000007bc2687210 */ /* 0x081fe40007f3e0ff */
[----:B------:R0:W5:Y:S01]  /*5720*/  @!P0 LDG.E.U16 R59, desc[UR8][R222.64] ;  /* 0x00000008de3b8981 */ /* 0x000162000c1e1500 */
[----:B------:R-:W-:Y:S02]  /*5730*/  PRMT R249, RZ, 0x7610, R249 ;  /* 0x00007610fff97816 */ /* 0x000fe400000000f9 */
[----:B------:R-:W-:Y:S01]  /*5740*/  IMAD.X R105, R193, 0x1, R124, P1 ;  /* 0x00000001c1697824 */ /* 0x000fe200008e067c */
[----:B------:R-:W-:Y:S02]  /*5750*/  PRMT R248, RZ, 0x7610, R248 ;  /* 0x00007610fff87816 */ /* 0x000fe400000000f8 */
[----:B------:R-:W-:Y:S01]  /*5760*/  PRMT R250, RZ, 0x7610, R250 ;  /* 0x00007610fffa7816 */ /* 0x000fe200000000fa */
[----:B------:R1:W5:Y:S01]  /*5770*/  @!P0 LDG.E.U16 R249, desc[UR8][R54.64] ;  /* 0x0000000836f98981 */ /* 0x000362000c1e1500 */
[----:B0-----:R-:W-:-:S03]  /*5780*/  IADD3 R222, P1, R186, R123, RZ ;  /* 0x0000007bbade7210 */ /* 0x001fc60007f3e0ff */
[----:B------:R0:W5:Y:S02]  /*5790*/  @!P0 LDG.E.U16 R248, desc[UR8][R106.64] ;  /* 0x000000086af88981 */ /* 0x000164000c1e1500 */
[----:B------:R-:W-:Y:S02]  /*57a0*/  IMAD.X R223, R185, 0x1, R124, P1 ;  /* 0x00000001b9df7824 */ /* 0x000fe400008e067c */
[----:B------:R3:W5:Y:S01]  /*57b0*/  @!P0 LDG.E.U16 R250, desc[UR8][R102.64] ;  /* 0x0000000866fa8981 */ /* 0x000762000c1e1500 */
[----:B-1----:R-:W-:Y:S02]  /*57c0*/  IADD3 R54, P1, R178, R123, RZ ;  /* 0x0000007bb2367210 */ /* 0x002fe40007f3e0ff */
[----:B0-----:R-:W-:-:S03]  /*57d0*/  PRMT R106, RZ, 0x7610, R106 ;  /* 0x00007610ff6a7816 */ /* 0x001fc6000000006a */
[--C-:B------:R-:W-:Y:S01]  /*57e0*/  IMAD.X R55, R177, 0x1, R124.reuse, P1 ;  /* 0x00000001b1377824 */ /* 0x100fe200008e067c */
[----:B------:R-:W-:Y:S02]  /*57f0*/  PRMT R113, RZ, 0x7610, R113 ;  /* 0x00007610ff717816 */ /* 0x000fe40000000071 */
[-C--:B---3--:R-:W-:Y:S02]  /*5800*/  IADD3 R102, P1, R170, R123.reuse, RZ ;  /* 0x0000007baa667210 */ /* 0x088fe40007f3e0ff */
[----:B------:R0:W3:Y:S01]  /*5810*/  @!P0 LDG.E.U16 R106, desc[UR8][R54.64] ;  /* 0x00000008366a8981 */ /* 0x0000e2000c1e1500 */
[----:B------:R-:W-:Y:S02]  /*5820*/  PRMT R107, RZ, 0x7610, R107 ;  /* 0x00007610ff6b7816 */ /* 0x000fe4000000006b */
[----:B------:R-:W-:Y:S01]  /*5830*/  IMAD.X R103, R169, 0x1, R124, P1 ;  /* 0x00000001a9677824 */ /* 0x000fe200008e067c */
[----:B------:R1:W3:Y:S04]  /*5840*/  @!P0 LDG.E.U16 R113, desc[UR8][R104.64] ;  /* 0x0000000868718981 */ /* 0x0002e8000c1e1500 */
[----:B------:R2:W3:Y:S01]  /*5850*/  @!P0 LDG.E.U16 R107, desc[UR8][R222.64] ;  /* 0x00000008de6b8981 */ /* 0x0004e2000c1e1500 */
[----:B0-----:R-:W-:-:S02]  /*5860*/  IADD3 R54, P1, R162, R123, RZ ;  /* 0x0000007ba2367210 */ /* 0x001fc40007f3e0ff */
[----:B-1----:R-:W-:-:S03]  /*5870*/  PRMT R105, RZ, 0x7610, R105 ;  /* 0x00007610ff697816 */ /* 0x002fc60000000069 */
[----:B------:R-:W-:Y:S01]  /*5880*/  IMAD.X R55, R161, 0x1, R124, P1 ;  /* 0x00000001a1377824 */ /* 0x000fe200008e067c */
[----:B------:R-:W-:Y:S02]  /*5890*/  PRMT R104, RZ, 0x7610, R104 ;  /* 0x00007610ff687816 */ /* 0x000fe40000000068 */
[----:B--2---:R-:W-:Y:S01]  /*58a0*/  IADD3 R222, P1, R154, R123, RZ ;  /* 0x0000007b9ade7210 */ /* 0x004fe20007f3e0ff */
[----:B------:R0:W2:Y:S04]  /*58b0*/  @!P0 LDG.E.U16 R105, desc[UR8][R102.64] ;  /* 0x0000000866698981 */ /* 0x0000a8000c1e1500 */
[----:B------:R-:W-:Y:S01]  /*58c0*/  IMAD.X R223, R153, 0x1, R124, P1 ;  /* 0x0000000199df7824 */ /* 0x000fe200008e067c */
[----:B------:R1:W2:Y:S01]  /*58d0*/  @!P0 LDG.E.U16 R104, desc[UR8][R54.64] ;  /* 0x0000000836688981 */ /* 0x0002a2000c1e1500 */
[----:B0-----:R-:W-:-:S02]  /*58e0*/  PRMT R103, RZ, 0x7610, R103 ;  /* 0x00007610ff677816 */ /* 0x001fc40000000067 */
[-C--:B-1----:R-:W-:Y:S01]  /*58f0*/  IADD3 R54, P1, R146, R123.reuse, RZ ;  /* 0x0000007b92367210 */ /* 0x082fe20007f3e0ff */
[----:B------:R-:W0:Y:S03]  /*5900*/  S2UR UR5, SR_CgaCtaId ;  /* 0x00000000000579c3 */ /* 0x000e260000008800 */
[----:B------:R1:W2:Y:S01]  /*5910*/  @!P0 LDG.E.U16 R103, desc[UR8][R222.64] ;  /* 0x00000008de678981 */ /* 0x0002a2000c1e1500 */
[----:B------:R-:W-:Y:S01]  /*5920*/  PRMT R89, RZ, 0x7610, R89 ;  /* 0x00007610ff597816 */ /* 0x000fe20000000059 */
[----:B------:R-:W-:Y:S01]  /*5930*/  IMAD.X R55, R145, 0x1, R124, P1 ;  /* 0x0000000191377824 */ /* 0x000fe200008e067c */
[----:B------:R-:W-:Y:S02]  /*5940*/  SHF.R.S32.HI R251, RZ, 0x6, R238 ;  /* 0x00000006fffb7819 */ /* 0x000fe400000114ee */
[----:B-1----:R-:W-:Y:S02]  /*5950*/  IADD3 R222, P1, R138, R123, RZ ;  /* 0x0000007b8ade7210 */ /* 0x002fe40007f3e0ff */
[----:B------:R1:W2:Y:S01]  /*5960*/  @!P0 LDG.E.U16 R89, desc[UR8][R54.64] ;  /* 0x0000000836598981 */ /* 0x0002a2000c1e1500 */
[----:B------:R-:W-:Y:S01]  /*5970*/  IMAD.SHL.U32 R238, R239, 0x2, RZ ;  /* 0x00000002efee7824 */ /* 0x000fe200078e00ff */
[----:B------:R-:W-:Y:S01]  /*5980*/  SGXT R251, R251, 0x1 ;  /* 0x00000001fbfb781a */ /* 0x000fe20000000200 */
[----:B------:R-:W-:Y:S01]  /*5990*/  IMAD.X R223, R137, 0x1, R124, P1 ;  /* 0x0000000189df7824 */ /* 0x000fe200008e067c */
[----:B------:R-:W-:-:S02]  /*59a0*/  PRMT R101, RZ, 0x7610, R101 ;  /* 0x00007610ff657816 */ /* 0x000fc40000000065 */
[----:B-1----:R-:W-:Y:S02]  /*59b0*/  IADD3 R54, P1, R130, R123, RZ ;  /* 0x0000007b82367210 */ /* 0x002fe40007f3e0ff */
[----:B------:R-:W-:-:S03]  /*59c0*/  LOP3.LUT R251, R238, 0x90, R251, 0x78, !PT ;  /* 0x00000090eefb7812 */ /* 0x000fc600078e78fb */
[----:B------:R-:W-:Y:S01]  /*59d0*/  IMAD.X R55, R129, 0x1, R124, P1 ;  /* 0x0000000181377824 */ /* 0x000fe200008e067c */
[-C--:B------:R-:W-:Y:S02]  /*59e0*/  IADD3 R238, P1, R4, R123.reuse, RZ ;  /* 0x0000007b04ee7210 */ /* 0x080fe40007f3e0ff */
[----:B------:R-:W-:Y:S02]  /*59f0*/  PRMT R102, RZ, 0x7610, R102 ;  /* 0x00007610ff667816 */ /* 0x000fe40000000066 */
[----:B------:R1:W3:Y:S01]  /*5a00*/  @!P0 LDG.E.U16 R101, desc[UR8][R54.64] ;  /* 0x0000000836658981 */ /* 0x0002e2000c1e1500 */
[----:B------:R-:W-:Y:S01]  /*5a10*/  IMAD.X R239, R5, 0x1, R124, P1 ;  /* 0x0000000105ef7824 */ /* 0x000fe200008e067c */
[----:B------:R-:W-:Y:S02]  /*5a20*/  UMOV UR4, 0x400 ;  /* 0x0000040000047882 */ /* 0x000fe40000000000 */
[----:B------:R4:W2:Y:S01]  /*5a30*/  @!P0 LDG.E.U16 R102, desc[UR8][R222.64] ;  /* 0x00000008de668981 */ /* 0x0008a2000c1e1500 */
[----:B-1----:R-:W-:Y:S01]  /*5a40*/  IADD3 R54, P1, R168, R123, RZ ;  /* 0x0000007ba8367210 */ /* 0x002fe20007f3e0ff */
[----:B0-----:R-:W-:Y:S01]  /*5a50*/  ULEA UR4, UR5, UR4, 0x18 ;  /* 0x0000000405047291 */ /* 0x001fe2000f8ec03f */
[----:B----4-:R-:W-:-:S03]  /*5a60*/  PRMT R223, RZ, 0x7610, R223 ;  /* 0x00007610ffdf7816 */ /* 0x010fc600000000df */
[----:B------:R-:W-:Y:S01]  /*5a70*/  IMAD.X R55, R167, 0x1, R124, P1 ;  /* 0x00000001a7377824 */ /* 0x000fe200008e067c */
[----:B------:R-:W-:-:S04]  /*5a80*/  PRMT R222, RZ, 0x7610, R222 ;  /* 0x00007610ffde7816 */ /* 0x000fc800000000de */
[----:B------:R0:W4:Y:S04]  /*5a90*/  @!P0 LDG.E.U16 R223, desc[UR8][R54.64] ;  /* 0x0000000836df8981 */ /* 0x000128000c1e1500 */
[----:B------:R1:W-:Y:S04]  /*5aa0*/  STS.U16 [R251+UR4+0x4200], R224 ;  /* 0x004200e0fb007988 */ /* 0x0003e80008000404 */
[----:B------:R1:W4:Y:S01]  /*5ab0*/  @!P0 LDG.E.U16 R222, desc[UR8][R238.64] ;  /* 0x00000008eede8981 */ /* 0x000322000c1e1500 */
[----:B0-----:R-:W-:Y:S02]  /*5ac0*/  IADD3 R54, P1, R176, R123, RZ ;  /* 0x0000007bb0367210 */ /* 0x001fe40007f3e0ff */
[----:B-1----:R-:W-:-:S03]  /*5ad0*/  PRMT R224, RZ, 0x7610, R224 ;  /* 0x00007610ffe07816 */ /* 0x002fc600000000e0 */
[----:B------:R-:W-:Y:S01]  /*5ae0*/  IMAD.X R55, R175, 0x1, R124, P1 ;  /* 0x00000001af377824 */ /* 0x000fe200008e067c */
[----:B------:R-:W-:-:S04]  /*5af0*/  IADD3 R238, P1, R184, R123, RZ ;  /* 0x0000007bb8ee7210 */ /* 0x000fc80007f3e0ff */
[----:B------:R0:W4:Y:S01]  /*5b00*/  @!P0 LDG.E.U16 R224, desc[UR8][R54.64] ;  /* 0x0000000836e08981 */ /* 0x000122000c1e1500 */
[----:B------:R-:W-:-:S03]  /*5b10*/  IMAD.X R239, R183, 0x1, R124, P1 ;  /* 0x00000001b7ef7824 */ /* 0x000fc600008e067c */
[----:B------:R1:W-:Y:S01]  /*5b20*/  STS.U16 [R251+UR4+0x4600], R226 ;  /* 0x004600e2fb007988 */ /* 0x0003e20008000404 */
[----:B0-----:R-:W-:Y:S02]  /*5b30*/  IADD3 R54, P1, R192, R123, RZ ;  /* 0x0000007bc0367210 */ /* 0x001fe40007f3e0ff */
[----:B-1----:R-:W-:-:S03]  /*5b40*/  PRMT R226, RZ, 0x7610, R226 ;  /* 0x00007610ffe27816 */ /* 0x002fc600000000e2 */
[--C-:B------:R-:W-:Y:S01]  /*5b50*/  IMAD.X R55, R191, 0x1, R124.reuse, P1 ;  /* 0x00000001bf377824 */ /* 0x100fe200008e067c */
[----:B------:R0:W-:Y:S04]  /*5b60*/  STS.U16 [R251+UR4+0x4000], R225 ;  /* 0x004000e1fb007988 */ /* 0x0001e80008000404 */
[----:B------:R1:W4:Y:S01]  /*5b70*/  @!P0 LDG.E.U16 R226, desc[UR8][R54.64] ;  /* 0x0000000836e28981 */ /* 0x000322000c1e1500 */
[----:B0-----:R-:W-:Y:S02]  /*5b80*/  PRMT R225, RZ, 0x7610, R225 ;  /* 0x00007610ffe17816 */ /* 0x001fe400000000e1 */
[----:B-1----:R-:W-:Y:S01]  /*5b90*/  IADD3 R54, P1, R160, R123, RZ ;  /* 0x0000007ba0367210 */ /* 0x002fe20007f3e0ff */
[----:B------:R0:W-:Y:S04]  /*5ba0*/  STS.U16 [R251+UR4+0x4400], R227 ;  /* 0x004400e3fb007988 */ /* 0x0001e80008000404 */
[----:B------:R1:W4:Y:S01]  /*5bb0*/  @!P0 LDG.E.U16 R225, desc[UR8][R238.64] ;  /* 0x00000008eee18981 */ /* 0x000322000c1e1500 */
[----:B------:R-:W-:Y:S01]  /*5bc0*/  IMAD.X R55, R159, 0x1, R124, P1 ;  /* 0x000000019f377824 */ /* 0x000fe200008e067c */
[----:B0-----:R-:W-:-:S02]  /*5bd0*/  PRMT R227, RZ, 0x7610, R227 ;  /* 0x00007610ffe37816 */ /* 0x001fc400000000e3 */
[----:B-1----:R-:W-:-:S04]  /*5be0*/  IADD3 R238, P1, R152, R123, RZ ;  /* 0x0000007b98ee7210 */ /* 0x002fc80007f3e0ff */
[----:B------:R0:W4:Y:S01]  /*5bf0*/  @!P0 LDG.E.U16 R227, desc[UR8][R54.64] ;  /* 0x0000000836e38981 */ /* 0x000122000c1e1500 */
[----:B------:R-:W-:-:S03]  /*5c00*/  IMAD.X R239, R151, 0x1, R124, P1 ;  /* 0x0000000197ef7824 */ /* 0x000fc600008e067c */
[----:B-----5:R1:W-:Y:S01]  /*5c10*/  STS.U16 [R251+UR4+0x4800], R229 ;  /* 0x004800e5fb007988 */ /* 0x0203e20008000404 */
[----:B0-----:R-:W-:Y:S02]  /*5c20*/  IADD3 R54, P1, R144, R123, RZ ;  /* 0x0000007b90367210 */ /* 0x001fe40007f3e0ff */
[----:B-1----:R-:W-:-:S03]  /*5c30*/  PRMT R229, RZ, 0x7610, R229 ;  /* 0x00007610ffe57816 */ /* 0x002fc600000000e5 */
[----:B------:R-:W-:Y:S01]  /*5c40*/  IMAD.X R55, R143, 0x1, R124, P1 ;  /* 0x000000018f377824 */ /* 0x000fe200008e067c */
[----:B------:R0:W-:Y:S04]  /*5c50*/  STS.U16 [R251+UR4+0x4a00], R228 ;  /* 0x004a00e4fb007988 */ /* 0x0001e80008000404 */
[----:B------:R1:W-:Y:S04]  /*5c60*/  STS.U16 [R251+UR4+0x4e00], R230 ;  /* 0x004e00e6fb007988 */ /* 0x0003e80008000404 */
[----:B------:R5:W4:Y:S01]  /*5c70*/  @!P0 LDG.E.U16 R229, desc[UR8][R54.64] ;  /* 0x0000000836e58981 */ /* 0x000b22000c1e1500 */
[----:B0-----:R-:W-:-:S02]  /*5c80*/  PRMT R228, RZ, 0x7610, R228 ;  /* 0x00007610ffe47816 */ /* 0x001fc400000000e4 */
[----:B-1----:R-:W-:Y:S01]  /*5c90*/  LOP3.LUT R230, R251, 0x20, RZ, 0x3c, !PT ;  /* 0x00000020fbe67812 */ /* 0x002fe200078e3cff */
[----:B------:R-:W-:Y:S01]  /*5ca0*/  STS.U16 [R251+UR4+0x4c00], R232 ;  /* 0x004c00e8fb007988 */ /* 0x000fe20008000404 */
[----:B-----5:R-:W-:-:S03]  /*5cb0*/  IADD3 R54, P1, R136, R123, RZ ;  /* 0x0000007b88367210 */ /* 0x020fc60007f3e0ff */
[----:B------:R0:W-:Y:S04]  /*5cc0*/  STS.U16 [R230+UR4+0x4100], R231 ;  /* 0x004100e7e6007988 */ /* 0x0001e80008000404 */
[----:B------:R1:W5:Y:S01]  /*5cd0*/  @!P0 LDG.E.U16 R228, desc[UR8][R238.64] ;  /* 0x00000008eee48981 */ /* 0x000362000c1e1500 */
[----:B------:R-:W-:Y:S01]  /*5ce0*/  IMAD.X R55, R135, 0x1, R124, P1 ;  /* 0x0000000187377824 */ /* 0x000fe200008e067c */
[----:B0-----:R-:W-:Y:S02]  /*5cf0*/  PRMT R231, RZ, 0x7610, R231 ;  /* 0x00007610ffe77816 */ /* 0x001fe400000000e7 */
[----:B-1----:R-:W-:-:S04]  /*5d00*/  IADD3 R238, P1, R128, R123, RZ ;  /* 0x0000007b80ee7210 */ /* 0x002fc80007f3e0ff */
[----:B------:R0:W5:Y:S01]  /*5d10*/  @!P0 LDG.E.U16 R231, desc[UR8][R54.64] ;  /* 0x0000000836e78981 */ /* 0x000162000c1e1500 */
[----:B------:R-:W-:-:S03]  /*5d20*/  IMAD.X R239, R127, 0x1, R124, P1 ;  /* 0x000000017fef7824 */ /* 0x000fc600008e067c */
[----:B------:R1:W-:Y:S01]  /*5d30*/  STS.U16 [R230+UR4+0x4500], R233 ;  /* 0x004500e9e6007988 */ /* 0x0003e20008000404 */
[----:B0-----:R-:W-:Y:S02]  /*5d40*/  IADD3 R54, P1, R6, R123, RZ ;  /* 0x0000007b06367210 */ /* 0x001fe40007f3e0ff */
[----:B-1----:R-:W-:-:S03]  /*5d50*/  PRMT R233, RZ, 0x7610, R233 ;  /* 0x00007610ffe97816 */ /* 0x002fc600000000e9 */
[----:B------:R-:W-:Y:S01]  /*5d60*/  IMAD.X R55, R7, 0x1, R124, P1 ;  /* 0x0000000107377824 */ /* 0x000fe200008e067c */
[----:B------:R-:W-:-:S04]  /*5d70*/  PRMT R232, RZ, 0x7610, R232 ;  /* 0x00007610ffe87816 */ /* 0x000fc800000000e8 */
[----:B------:R0:W5:Y:S04]  /*5d80*/  @!P0 LDG.E.U16 R233, desc[UR8][R54.64] ;  /* 0x0000000836e98981 */ /* 0x000168000c1e1500 */
[----:B------:R1:W-:Y:S04]  /*5d90*/  STS.U16 [R230+UR4+0x4300], R234 ;  /* 0x004300eae6007988 */ /* 0x0003e80008000404 */
[----:B------:R1:W5:Y:S01]  /*5da0*/  @!P0 LDG.E.U16 R232, desc[UR8][R238.64] ;  /* 0x00000008eee88981 */ /* 0x000362000c1e1500 */
[----:B0-----:R-:W-:Y:S02]  /*5db0*/  IADD3 R54, P1, R190, R123, RZ ;  /* 0x0000007bbe367210 */ /* 0x001fe40007f3e0ff */
[----:B-1----:R-:W-:-:S03]  /*5dc0*/  PRMT R234, RZ, 0x7610, R234 ;  /* 0x00007610ffea7816 */ /* 0x002fc600000000ea */
[----:B------:R-:W-:Y:S01]  /*5dd0*/  IMAD.X R55, R189, 0x1, R124, P1 ;  /* 0x00000001bd377824 */ /* 0x000fe200008e067c */
[----:B------:R-:W-:-:S04]  /*5de0*/  IADD3 R238, P1, R182, R123, RZ ;  /* 0x0000007bb6ee7210 */ /* 0x000fc80007f3e0ff */
[----:B------:R0:W5:Y:S01]  /*5df0*/  @!P0 LDG.E.U16 R234, desc[UR8][R54.64] ;  /* 0x0000000836ea8981 */ /* 0x000162000c1e1500 */
[----:B------:R-:W-:-:S03]  /*5e00*/  IMAD.X R239, R181, 0x1, R124, P1 ;  /* 0x00000001b5ef7824 */ /* 0x000fc600008e067c */
[----:B------:R1:W-:Y:S01]  /*5e10*/  STS.U16 [R230+UR4+0x4700], R236 ;  /* 0x004700ece6007988 */ /* 0x0003e20008000404 */
[----:B0-----:R-:W-:Y:S02]  /*5e20*/  IADD3 R54, P1, R174, R123, RZ ;  /* 0x0000007bae367210 */ /* 0x001fe40007f3e0ff */
[----:B-1----:R-:W-:-:S03]  /*5e30*/  PRMT R236, RZ, 0x7610, R236 ;  /* 0x00007610ffec7816 */ /* 0x002fc600000000ec */
[----:B------:R-:W-:-:S05]  /*5e40*/  IMAD.X R55, R173, 0x1, R124, P1 ;  /* 0x00000001ad377824 */ /* 0x000fca00008e067c */
[----:B------:R0:W5:Y:S04]  /*5e50*/  @!P0 LDG.E.U16 R236, desc[UR8][R54.64] ;  /* 0x0000000836ec8981 */ /* 0x000168000c1e1500 */
[----:B------:R1:W-:Y:S01]  /*5e60*/  STS.U16 [R230+UR4+0x4d00], R237 ;  /* 0x004d00ede6007988 */ /* 0x0003e20008000404 */
[----:B0-----:R-:W-:-:S03]  /*5e70*/  IADD3 R54, P1, R166, R123, RZ ;  /* 0x0000007ba6367210 */ /* 0x001fc60007f3e0ff */
[----:B------:R0:W-:Y:S01]  /*5e80*/  STS.U16 [R230+UR4+0x4b00], R56 ;  /* 0x004b0038e6007988 */ /* 0x0001e20008000404 */
[----:B-1----:R-:W-:Y:S01]  /*5e90*/  PRMT R237, RZ, 0x7610, R237 ;  /* 0x00007610ffed7816 */ /* 0x002fe200000000ed */
[----:B------:R-:W-:Y:S02]  /*5ea0*/  IMAD.X R55, R165, 0x1, R124, P1 ;  /* 0x00000001a5377824 */ /* 0x000fe400008e067c */
[----:B------:R1:W-:Y:S04]  /*5eb0*/  STS.U16 [R230+UR4+0x4900], R235 ;  /* 0x004900ebe6007988 */ /* 0x0003e80008000404 */
[----:B------:R1:W-:Y:S01]  /*5ec0*/  STS.U16 [R230+UR4+0x4f00], R57 ;  /* 0x004f0039e6007988 */ /* 0x0003e20008000404 */
[----:B0-----:R-:W-:-:S03]  /*5ed0*/  IADD3 R56, P1, R158, R123, RZ ;  /* 0x0000007b9e387210 */ /* 0x001fc60007f3e0ff */
[----:B------:R0:W5:Y:S01]  /*5ee0*/  @!P0 LDG.E.U16 R237, desc[UR8][R54.64] ;  /* 0x0000000836ed8981 */ /* 0x000162000c1e1500 */
[----:B-1----:R-:W-:Y:S01]  /*5ef0*/  PRMT R235, RZ, 0x7610, R235 ;  /* 0x00007610ffeb7816 */ /* 0x002fe200000000eb */
[----:B------:R-:W-:-:S05]  /*5f00*/  IMAD.X R57, R157, 0x1, R124, P1 ;  /* 0x000000019d397824 */ /* 0x000fca00008e067c */
[----:B------:R1:W5:Y:S01]  /*5f10*/  @!P0 LDG.E.U16 R235, desc[UR8][R238.64] ;  /* 0x00000008eeeb8981 */ /* 0x000362000c1e1500 */
[----:B0-----:R-:W-:-:S05]  /*5f20*/  IADD3 R54, P1, R150, R123, RZ ;  /* 0x0000007b96367210 */ /* 0x001fca0007f3e0ff */
[----:B------:R-:W-:Y:S01]  /*5f30*/  IMAD.X R55, R149, 0x1, R124, P1 ;  /* 0x0000000195377824 */ /* 0x000fe200008e067c */
[----:B-1----:R-:W-:Y:S02]  /*5f40*/  PRMT R239, RZ, 0x7610, R239 ;  /* 0x00007610ffef7816 */ /* 0x002fe400000000ef */
        /* <DEDUP_REMOVED lines=11> */
[----:B0-----:R-:W-:-:S03]  /*6000*/  IADD3 R54, P1, R126, R123, RZ ;  /* 0x0000007b7e367210 */ /* 0x001fc60007f3e0ff */
[----:B------:R0:W-:Y:S01]  /*6010*/  STS.U16 [R251+UR4+0x3800], R52 ;  /* 0x00380034fb007988 */ /* 0x0001e20008000404 */
[----:B-1----:R-:W-:Y:S01]  /*6020*/  PRMT R252, RZ, 0x7610, R252 ;  /* 0x00007610fffc7816 */ /* 0x002fe200000000fc */
[----:B------:R-:W-:Y:S02]  /*6030*/  IMAD.X R55, R125, 0x1, R124, P1 ;  /* 0x000000017d377824 */ /* 0x000fe400008e067c */
[----:B------:R1:W-:Y:S04]  /*6040*/  STS.U16 [R251+UR4+0x2800], R241 ;  /* 0x002800f1fb007988 */ /* 0x0003e80008000404 */
[----:B------:R3:W5:Y:S01]  /*6050*/  @!P0 LDG.E.U16 R252, desc[UR8][R54.64] ;  /* 0x0000000836fc8981 */ /* 0x000762000c1e1500 */
[----:B0-----:R-:W-:-:S03]  /*6060*/  IADD3 R52, P1, R8, R123, RZ ;  /* 0x0000007b08347210 */ /* 0x001fc60007f3e0ff */
[----:B------:R0:W-:Y:S01]  /*6070*/  STS.U16 [R251+UR4+0x3000], R53 ;  /* 0x00300035fb007988 */ /* 0x0001e20008000404 */
[----:B-1----:R-:W-:Y:S02]  /*6080*/  PRMT R241, RZ, 0x7610, R241 ;  /* 0x00007610fff17816 */ /* 0x002fe400000000f1 */
[----:B---3--:R-:W-:-:S04]  /*6090*/  PRMT R54, RZ, 0x7610, R54 ;  /* 0x00007610ff367816 */ /* 0x008fc80000000036 */
[----:B------:R1:W3:Y:S01]  /*60a0*/  @!P0 LDG.E.U16 R241, desc[UR8][R56.64] ;  /* 0x0000000838f18981 */ /* 0x0002e2000c1e1500 */
[----:B0-----:R-:W-:-:S05]  /*60b0*/  IMAD.X R53, R9, 0x1, R124, P1 ;  /* 0x0000000109357824 */ /* 0x001fca00008e067c */
[----:B------:R0:W3:Y:S01]  /*60c0*/  @!P0 LDG.E.U16 R54, desc[UR8][R52.64] ;  /* 0x0000000834368981 */ /* 0x0000e2000c1e1500 */
[----:B-1----:R-:W0:Y:S01]  /*60d0*/  S2R R56, SR_TID.X ;  /* 0x0000000000387919 */ /* 0x002e220000002100 */
[----:B------:R-:W1:Y:S02]  /*60e0*/  S2UR UR6, SR_CgaCtaId ;  /* 0x00000000000679c3 */ /* 0x000e640000008800 */
[----:B------:R2:W-:Y:S01]  /*60f0*/  STS.U16 [R251+UR4+0x800], R243 ;  /* 0x000800f3fb007988 */ /* 0x0005e20008000404 */
[----:B0-----:R-:W-:Y:S02]  /*6100*/  LOP3.LUT R52, R56, 0x3f, RZ, 0xc0, !PT ;  /* 0x0000003f38347812 */ /* 0x001fe400078ec0ff */
[----:B------:R-:W-:-:S03]  /*6110*/  SHF.R.S32.HI R55, RZ, 0x6, R56 ;  /* 0x00000006ff377819 */ /* 0x000fc60000011438 */
[----:B------:R-:W-:Y:S01]  /*6120*/  IMAD.SHL.U32 R53, R52, 0x2, RZ ;  /* 0x0000000234357824 */ /* 0x000fe200078e00ff */
[----:B------:R-:W-:-:S04]  /*6130*/  SGXT R52, R55, 0x1 ;  /* 0x000000013734781a */ /* 0x000fc80000000200 */
[----:B------:R-:W-:Y:S01]  /*6140*/  LOP3.LUT R57, R53, 0x90, R52, 0x78, !PT ;  /* 0x0000009035397812 */ /* 0x000fe200078e7834 */
[C---:B------:R-:W-:Y:S01]  /*6150*/  IMAD.SHL.U32 R52, R56.reuse, 0x8, RZ ;  /* 0x0000000838347824 */ /* 0x040fe200078e00ff */
[----:B------:R-:W-:-:S04]  /*6160*/  LOP3.LUT R53, R56, 0x7, RZ, 0xc0, !PT ;  /* 0x0000000738357812 */ /* 0x000fc800078ec0ff */
[----:B------:R-:W-:Y:S01]  /*6170*/  LOP3.LUT R52, R52, 0x30, RZ, 0xc0, !PT ;  /* 0x0000003034347812 */ /* 0x000fe200078ec0ff */
[----:B--2---:R-:W-:-:S04]  /*6180*/  IMAD.SHL.U32 R243, R53, 0x10, RZ ;  /* 0x0000001035f37824 */ /* 0x004fc800078e00ff */
[----:B------:R-:W-:Y:S02]  /*6190*/  IMAD R55, R53, 0x40, R52 ;  /* 0x0000004035377824 */ /* 0x000fe400078e0234 */
[----:B------:R-:W-:-:S05]  /*61a0*/  IMAD.SHL.U32 R52, R56, 0x2, RZ ;  /* 0x0000000238347824 */ /* 0x000fca00078e00ff */
[--C-:B------:R-:W-:Y:S02]  /*61b0*/  LOP3.LUT R55, R55, 0x10, R52.reuse, 0x78, !PT ;  /* 0x0000001037377812 */ /* 0x100fe400078e7834 */
[----:B------:R-:W-:Y:S02]  /*61c0*/  LOP3.LUT R243, R243, 0x30, R52, 0x78, !PT ;  /* 0x00000030f3f37812 */ /* 0x000fe400078e7834 */
[----:B------:R-:W-:Y:S01]  /*61d0*/  LOP3.LUT R52, R56, 0x60, RZ, 0xc0, !PT ;  /* 0x0000006038347812 */ /* 0x000fe200078ec0ff */
[----:B------:R-:W-:Y:S02]  /*61e0*/  UMOV UR5, 0x400 ;  /* 0x0000040000057882 */ /* 0x000fe40000000000 */
[----:B-1----:R-:W-:Y:S02]  /*61f0*/  ULEA UR5, UR6, UR5, 0x18 ;  /* 0x0000000506057291 */ /* 0x002fe4000f8ec03f */
[----:B------:R-:W-:Y:S01]  /*6200*/  IMAD R52, R53, 0x4, R52 ;  /* 0x0000000435347824 */ /* 0x000fe200078e0234 */
[----:B------:R0:W-:Y:S04]  /*6210*/  STS.U16 [R251+UR4+0x3c00], R112 ;  /* 0x003c0070fb007988 */ /* 0x0001e80008000404 */
[----:B------:R-:W-:Y:S04]  /*6220*/  STS.U16 [R251+UR4], R218 ;  /* 0x000000dafb007988 */ /* 0x000fe80008000404 */
[----:B------:R-:W-:Y:S01]  /*6230*/  STS.U16 [R251+UR4+0x400], R242 ;  /* 0x000400f2fb007988 */ /* 0x000fe20008000404 */
[----:B0-----:R-:W-:Y:S01]  /*6240*/  IMAD.U32 R112, R52, 0x20, R243 ;  /* 0x0000002034707824 */ /* 0x001fe200078e00f3 */
[----:B------:R-:W-:-:S02]  /*6250*/  LOP3.LUT R52, R57, 0x40, RZ, 0x3c, !PT ;  /* 0x0000004039347812 */ /* 0x000fc400078e3cff */
[----:B------:R-:W-:Y:S04]  /*6260*/  STS.U16 [R251+UR4+0xc00], R244 ;  /* 0x000c00f4fb007988 */ /* 0x000fe80008000404 */
[----:B------:R-:W-:Y:S04]  /*6270*/  STS.U16 [R251+UR4+0x1000], R245 ;  /* 0x001000f5fb007988 */ /* 0x000fe80008000404 */
[----:B------:R-:W-:Y:S04]  /*6280*/  STS.U16 [R251+UR4+0x1400], R246 ;  /* 0x001400f6fb007988 */ /* 0x000fe80008000404 */
[----:B------:R-:W-:Y:S04]  /*6290*/  STS.U16 [R251+UR4+0x1800], R247 ;  /* 0x001800f7fb007988 */ /* 0x000fe80008000404 */
[----:B------:R-:W-:Y:S04]  /*62a0*/  STS.U16 [R251+UR4+0x1c00], R248 ;  /* 0x001c00f8fb007988 */ /* 0x000fe80008000404 */
[----:B------:R-:W-:Y:S04]  /*62b0*/  STS.U16 [R251+UR4+0x2000], R249 ;  /* 0x002000f9fb007988 */ /* 0x000fe80008000404 */
[----:B------:R-:W-:Y:S04]  /*62c0*/  STS.U16 [R251+UR4+0x2400], R250 ;  /* 0x002400fafb007988 */ /* 0x000fe80008000404 */
[----:B------:R0:W-:Y:S04]  /*62d0*/  STS.U16 [R230+UR4+0x2100], R101 ;  /* 0x00210065e6007988 */ /* 0x0001e80008000404 */
[----:B------:R-:W-:Y:S01]  /*62e0*/  STS.U16 [R230+UR4+0x2900], R58 ;  /* 0x0029003ae6007988 */ /* 0x000fe20008000404 */
[----:B0-----:R-:W-:-:S03]  /*62f0*/  LOP3.LUT R101, R57, 0x60, RZ, 0x3c, !PT ;  /* 0x0000006039657812 */ /* 0x001fc600078e3cff */
[----:B------:R-:W-:Y:S04]  /*6300*/  STS.U16 [R230+UR4+0x2d00], R90 ;  /* 0x002d005ae6007988 */ /* 0x000fe80008000404 */
[----:B------:R-:W-:Y:S04]  /*6310*/  STS.U16 [R230+UR4+0x3100], R219 ;  /* 0x003100dbe6007988 */ /* 0x000fe80008000404 */
[----:B------:R0:W-:Y:S04]  /*6320*/  STS.U16 [R230+UR4+0x3500], R217 ;  /* 0x003500d9e6007988 */ /* 0x0001e80008000404 */
[----:B------:R-:W-:Y:S04]  /*6330*/  STS.U16 [R230+UR4+0x3900], R115 ;  /* 0x00390073e6007988 */ /* 0x000fe80008000404 */
        /* <DEDUP_REMOVED lines=9> */
[----:B----4-:R-:W-:Y:S04]  /*63d0*/  STS.U16 [R230+UR4+0x2500], R222 ;  /* 0x002500dee6007988 */ /* 0x010fe80008000404 */
        /* <DEDUP_REMOVED lines=11> */
[----:B-----5:R-:W-:Y:S04]  /*6490*/  STS.U16 [R52+UR5+0x1600], R228 ;  /* 0x001600e434007988 */ /* 0x020fe80008000405 */
        /* <DEDUP_REMOVED lines=17> */
[----:B---3--:R-:W-:Y:S04]  /*65b0*/  STS.U16 [R101+UR5+0x1f00], R241 ;  /* 0x001f00f165007988 */ /* 0x008fe80008000405 */
[----:B------:R-:W-:Y:S04]  /*65c0*/  STS.U16 [R101+UR5+0x2300], R252 ;  /* 0x002300fc65007988 */ /* 0x000fe80008000405 */
[----:B------:R-:W-:Y:S01]  /*65d0*/  STS.U16 [R101+UR5+0x2700], R54 ;  /* 0x0027003665007988 */ /* 0x000fe20008000405 */
[----:B------:R-:W-:Y:S01]  /*65e0*/  BAR.SYNC.DEFER_BLOCKING 0x0 ;  /* 0x0000000000007b1d */ /* 0x000fe20000010000 */
[----:B------:R-:W-:-:S05]  /*65f0*/  IMAD.SHL.U32 R218, R56, 0x20, RZ ;  /* 0x0000002038da7824 */ /* 0x000fca00078e00ff */
[----:B------:R-:W-:-:S04]  /*6600*/  LOP3.LUT R218, R55, 0x200, R218, 0xf8, !PT ;  /* 0x0000020037da7812 */ /* 0x000fc800078ef8da */
[----:B0-----:R-:W-:Y:S01]  /*6610*/  LOP3.LUT R217, R218, 0x20, RZ, 0x3c, !PT ;  /* 0x00000020dad97812 */ /* 0x001fe200078e3cff */
[----:B------:R-:W-:Y:S04]  /*6620*/  LDSM.16.MT88.4 R96, [R218+UR5+0x4000] ;  /* 0x00400005da60783b */ /* 0x000fe80008004200 */
[----:B------:R-:W0:Y:S04]  /*6630*/  LDSM.16.M88.4 R88, [R112+UR5] ;  /* 0x000000057058783b */ /* 0x000e280008000200 */
[----:B------:R-:W1:Y:S04]  /*6640*/  LDSM.16.M88.4 R80, [R112+UR5+0x1000] ;  /* 0x001000057050783b */ /* 0x000e680008000200 */
[----:B------:R-:W2:Y:S04]  /*6650*/  LDSM.16.M88.4 R52, [R112+UR5+0x2000] ;  /* 0x002000057034783b */ /* 0x000ea80008000200 */
[----:B------:R-:W3:Y:S04]  /*6660*/  LDSM.16.M88.4 R56, [R112+UR5+0x3000] ;  /* 0x003000057038783b */ /* 0x000ee80008000200 */
[----:B------:R-:W4:Y:S04]  /*6670*/  LDSM.16.MT88.4 R104, [R217+UR5+0x4000] ;  /* 0x00400005d968783b */ /* 0x000f280008004200 */
[----:B------:R-:W5:Y:S01]  /*6680*/  LDSM.16.MT88.4 R100, [R218+UR5+0x4400] ;  /* 0x00440005da64783b */ /* 0x000f620008004200 */
[C---:B0-----:R-:W-:Y:S06]  /*6690*/  HMMA.16816.F32.BF16 R72, R96.reuse, R88, R72 ;  /* 0x000000586048723c */ /* 0x041fec0000041848 */
[C---:B-1----:R-:W-:Y:S06]  /*66a0*/  HMMA.16816.F32.BF16 R76, R96.reuse, R80, R76 ;  /* 0x00000050604c723c */ /* 0x042fec000004184c */
[C---:B--2---:R-:W-:Y:S06]  /*66b0*/  HMMA.16816.F32.BF16 R108, R96.reuse, R52, R108 ;  /* 0x00000034606c723c */ /* 0x044fec000004186c */
[----:B---3--:R-:W-:Y:S01]  /*66c0*/  HMMA.16816.F32.BF16 R96, R96, R56, R64 ;  /* 0x000000386060723c */ /* 0x008fe20000041840 */
[----:B------:R-:W0:Y:S05]  /*66d0*/  LDSM.16.MT88.4 R64, [R217+UR5+0x4400] ;  /* 0x00440005d940783b */ /* 0x000e2a0008004200 */
[C---:B----4-:R-:W-:Y:S06]  /*66e0*/  HMMA.16816.F32.BF16 R60, R104.reuse, R52, R60 ;  /* 0x00000034683c723c */ /* 0x050fec000004183c */
[C---:B------:R-:W-:Y:S06]  /*66f0*/  HMMA.16816.F32.BF16 R92, R104.reuse, R88, R92 ;  /* 0x00000058685c723c */ /* 0x040fec000004185c */
[----:B------:R-:W-:Y:S01]  /*6700*/  HMMA.16816.F32.BF16 R84, R104, R80, R84 ;  /* 0x000000506854723c */ /* 0x000fe20000041854 */
[----:B------:R-:W-:-:S02]  /*6710*/  LOP3.LUT R219, R112, 0x40, RZ, 0x3c, !PT ;  /* 0x0000004070db7812 */ /* 0x000fc400078e3cff */
[----:B------:R-:W-:Y:S03]  /*6720*/  LDSM.16.MT88.4 R112, [R218+UR5+0x4800] ;  /* 0x00480005da70783b */ /* 0x000fe60008004200 */
[C---:B-----5:R-:W-:Y:S06]  /*6730*/  HMMA.16816.F32.BF16 R72, R100.reuse, R90, R72 ;  /* 0x0000005a6448723c */ /* 0x060fec0000041848 */
[C---:B------:R-:W-:Y:S06]  /*6740*/  HMMA.16816.F32.BF16 R76, R100.reuse, R82, R76 ;  /* 0x00000052644c723c */ /* 0x040fec000004184c */
[C---:B------:R-:W-:Y:S06]  /*6750*/  HMMA.16816.F32.BF16 R108, R100.reuse, R54, R108 ;  /* 0x00000036646c723c */ /* 0x040fec000004186c */
[----:B------:R-:W-:Y:S01]  /*6760*/  HMMA.16816.F32.BF16 R100, R100, R58, R96 ;  /* 0x0000003a6464723c */ /* 0x000fe20000041860 */
[----:B------:R-:W1:Y:S05]  /*6770*/  LDSM.16.M88.4 R96, [R219+UR5+0x1000] ;  /* 0x00100005db60783b */ /* 0x000e6a0008000200 */
[----:B0-----:R-:W-:Y:S01]  /*6780*/  HMMA.16816.F32.BF16 R60, R64, R54, R60 ;  /* 0x00000036403c723c */ /* 0x001fe2000004183c */
[----:B------:R-:W0:Y:S05]  /*6790*/  LDSM.16.MT88.4 R52, [R217+UR5+0x4800] ;  /* 0x00480005d934783b */ /* 0x000e2a0008004200 */
[----:B------:R-:W-:Y:S01]  /*67a0*/  HMMA.16816.F32.BF16 R68, R104, R56, R68 ;  /* 0x000000386844723c */ /* 0x000fe20000041844 */
[----:B------:R-:W-:Y:S05]  /*67b0*/  LDSM.16.M88.4 R104, [R219+UR5] ;  /* 0x00000005db68783b */ /* 0x000fea0008000200 */
[C---:B------:R-:W-:Y:S01]  /*67c0*/  HMMA.16816.F32.BF16 R92, R64.reuse, R90, R92 ;  /* 0x0000005a405c723c */ /* 0x040fe2000004185c */
[----:B------:R-:W2:Y:S05]  /*67d0*/  LDSM.16.M88.4 R88, [R219+UR5+0x2000] ;  /* 0x00200005db58783b */ /* 0x000eaa0008000200 */
[----:B------:R-:W-:Y:S01]  /*67e0*/  HMMA.16816.F32.BF16 R84, R64, R82, R84 ;  /* 0x000000524054723c */ /* 0x000fe20000041854 */
[----:B------:R-:W3:Y:S01]  /*67f0*/  LDSM.16.M88.4 R80, [R219+UR5+0x3000] ;  /* 0x00300005db50783b */ /* 0x000ee20008000200 */
[----:B------:R-:W-:-:S02]  /*6800*/  IMAD.MOV.U32 R56, RZ, RZ, R126 ;  /* 0x000000ffff387224 */ /* 0x000fc400078e007e */
[----:B------:R-:W-:Y:S02]  /*6810*/  IMAD.MOV.U32 R57, RZ, RZ, R125 ;  /* 0x000000ffff397224 */ /* 0x000fe400078e007d */
[----:B------:R-:W-:Y:S02]  /*6820*/  IMAD.MOV.U32 R126, RZ, RZ, R128 ;  /* 0x000000ffff7e7224 */ /* 0x000fe400078e0080 */
[----:B------:R-:W-:-:S04]  /*6830*/  IMAD.WIDE R56, R198, 0x2, R56 ;  /* 0x00000002c6387825 */ /* 0x000fc800078e0238 */
[----:B------:R-:W-:Y:S01]  /*6840*/  IMAD.MOV.U32 R128, RZ, RZ, R130 ;  /* 0x000000ffff807224 */ /* 0x000fe200078e0082 */
[----:B------:R-:W-:Y:S01]  /*6850*/  HMMA.16816.F32.BF16 R68, R64, R58, R68 ;  /* 0x0000003a4044723c */ /* 0x000fe20000041844 */
[----:B------:R-:W-:-:S04]  /*6860*/  IMAD.WIDE R222, R198, 0x2, R126 ;  /* 0x00000002c6de7825 */ /* 0x000fc800078e027e */
[----:B------:R-:W-:Y:S02]  /*6870*/  IMAD.MOV.U32 R130, RZ, RZ, R132 ;  /* 0x000000ffff827224 */ /* 0x000fe400078e0084 */
[----:B------:R-:W-:Y:S02]  /*6880*/  IMAD.MOV.U32 R126, RZ, RZ, R56 ;  /* 0x000000ffff7e7224 */ /* 0x000fe400078e0038 */
[----:B------:R-:W-:Y:S02]  /*6890*/  IMAD.MOV.U32 R125, RZ, RZ, R57 ;  /* 0x000000ffff7d7224 */ /* 0x000fe400078e0039 */
[----:B------:R-:W-:Y:S02]  /*68a0*/  IMAD.MOV.U32 R132, RZ, RZ, R134 ;  /* 0x000000ffff847224 */ /* 0x000fe400078e0086 */
[----:B------:R-:W-:-:S04]  /*68b0*/  IMAD.WIDE R56, R198, 0x2, R128 ;  /* 0x00000002c6387825 */ /* 0x000fc800078e0280 */
[----:B------:R-:W-:Y:S02]  /*68c0*/  IMAD.MOV.U32 R134, RZ, RZ, R136 ;  /* 0x000000ffff867224 */ /* 0x000fe400078e0088 */
[----:B------:R-:W-:-:S04]  /*68d0*/  IMAD.WIDE R64, R198, 0x2, R130 ;  /* 0x00000002c6407825 */ /* 0x000fc800078e0282 */
[----:B------:R-:W-:-:S04]  /*68e0*/  IMAD.WIDE R58, R198, 0x2, R132 ;  /* 0x00000002c63a7825 */ /* 0x000fc800078e0284 */
[----:B------:R-:W-:Y:S02]  /*68f0*/  IMAD.MOV.U32 R130, RZ, RZ, R56 ;  /* 0x000000ffff827224 */ /* 0x000fe400078e0038 */
[----:B------:R-:W-:Y:S02]  /*6900*/  IMAD.MOV.U32 R129, RZ, RZ, R57 ;  /* 0x000000ffff817224 */ /* 0x000fe400078e0039 */
[----:B------:R-:W-:Y:S02]  /*6910*/  IMAD.MOV.U32 R136, RZ, RZ, R138 ;  /* 0x000000ffff887224 */ /* 0x000fe400078e008a */
        /* <DEDUP_REMOVED lines=8> */
[----:B------:R-:W-:Y:S01]  /*69a0*/  IMAD.WIDE R56, R198, 0x2, R138 ;  /* 0x00000002c6387825 */ /* 0x000fe200078e028a */
[----:B-1----:R-:W-:Y:S03]  /*69b0*/  HMMA.16816.F32.BF16 R76, R112, R96, R76 ;  /* 0x00000060704c723c */ /* 0x002fe6000004184c */
[----:B------:R-:W-:-:S02]  /*69c0*/  IMAD.MOV.U32 R142, RZ, RZ, R144 ;  /* 0x000000ffff8e7224 */ /* 0x000fc400078e0090 */
[----:B------:R-:W-:Y:S01]  /*69d0*/  IMAD.MOV.U32 R138, RZ, RZ, R58 ;  /* 0x000000ffff8a7224 */ /* 0x000fe200078e003a */
[----:B0-----:R-:W-:Y:S01]  /*69e0*/  HMMA.16816.F32.BF16 R84, R52, R96, R84 ;  /* 0x000000603454723c */ /* 0x001fe20000041854 */
[----:B------:R-:W-:Y:S02]  /*69f0*/  IMAD.MOV.U32 R137, RZ, RZ, R59 ;  /* 0x000000ffff897224 */ /* 0x000fe400078e003b */
[----:B------:R-:W-:-:S04]  /*6a00*/  IMAD.WIDE R58, R198, 0x2, R140 ;  /* 0x00000002c63a7825 */ /* 0x000fc800078e028c */
[----:B------:R-:W-:Y:S02]  /*6a10*/  IMAD.MOV.U32 R140, RZ, RZ, R56 ;  /* 0x000000ffff8c7224 */ /* 0x000fe400078e0038 */
[----:B------:R-:W-:Y:S02]  /*6a20*/  IMAD.MOV.U32 R139, RZ, RZ, R57 ;  /* 0x000000ffff8b7224 */ /* 0x000fe400078e0039 */
[----:B------:R-:W-:Y:S02]  /*6a30*/  IMAD.MOV.U32 R96, RZ, RZ, R146 ;  /* 0x000000ffff607224 */ /* 0x000fe400078e0092 */
[----:B------:R-:W-:Y:S01]  /*6a40*/  IMAD.WIDE R56, R198, 0x2, R142 ;  /* 0x00000002c6387825 */ /* 0x000fe200078e028e */
[----:B--2---:R-:W-:Y:S03]  /*6a50*/  HMMA.16816.F32.BF16 R108, R112, R88, R108 ;  /* 0x00000058706c723c */ /* 0x004fe6000004186c */
[----:B------:R-:W-:-:S02]  /*6a60*/  IMAD.MOV.U32 R146, RZ, RZ, R148 ;  /* 0x000000ffff927224 */ /* 0x000fc400078e0094 */
[----:B------:R-:W-:Y:S01]  /*6a70*/  IMAD.MOV.U32 R148, RZ, RZ, R150 ;  /* 0x000000ffff947224 */ /* 0x000fe200078e0096 */
[----:B------:R-:W-:Y:S01]  /*6a80*/  HMMA.16816.F32.BF16 R60, R52, R88, R60 ;  /* 0x00000058343c723c */ /* 0x000fe2000004183c */
[----:B------:R-:W-:Y:S02]  /*6a90*/  IMAD.MOV.U32 R144, RZ, RZ, R56 ;  /* 0x000000ffff907224 */ /* 0x000fe400078e0038 */
[----:B------:R-:W-:Y:S02]  /*6aa0*/  IMAD.MOV.U32 R143, RZ, RZ, R57 ;  /* 0x000000ffff8f7224 */ /* 0x000fe400078e0039 */
[----:B------:R-:W-:-:S04]  /*6ab0*/  IMAD.WIDE R56, R198, 0x2, R148 ;  /* 0x00000002c6387825 */ /* 0x000fc800078e0294 */
[----:B------:R-:W-:Y:S02]  /*6ac0*/  IMAD.MOV.U32 R88, RZ, RZ, R152 ;  /* 0x000000ffff587224 */ /* 0x000fe400078e0098 */
[----:B------:R-:W-:Y:S02]  /*6ad0*/  IMAD.MOV.U32 R152, RZ, RZ, R154 ;  /* 0x000000ffff987224 */ /* 0x000fe400078e009a */
[----:B------:R-:W-:Y:S02]  /*6ae0*/  IMAD.MOV.U32 R142, RZ, RZ, R58 ;  /* 0x000000ffff8e7224 */ /* 0x000fe400078e003a */
[----:B------:R-:W-:Y:S02]  /*6af0*/  IMAD.MOV.U32 R141, RZ, RZ, R59 ;  /* 0x000000ffff8d7224 */ /* 0x000fe400078e003b */
[----:B------:R-:W-:Y:S01]  /*6b00*/  IMAD.MOV.U32 R154, RZ, RZ, R156 ;  /* 0x000000ffff9a7224 */ /* 0x000fe200078e009c */
[----:B---3--:R-:W-:Y:S01]  /*6b10*/  HMMA.16816.F32.BF16 R100, R112, R80, R100 ;  /* 0x000000507064723c */ /* 0x008fe20000041864 */
[----:B------:R-:W-:-:S04]  /*6b20*/  IMAD.WIDE R58, R198, 0x2, R146 ;  /* 0x00000002c63a7825 */ /* 0x000fc800078e0292 */
[----:B------:R-:W-:Y:S01]  /*6b30*/  IMAD.MOV.U32 R150, RZ, RZ, R56 ;  /* 0x000000ffff967224 */ /* 0x000fe200078e0038 */
[----:B------:R-:W-:Y:S01]  /*6b40*/  HMMA.16816.F32.BF16 R68, R52, R80, R68 ;  /* 0x000000503444723c */ /* 0x000fe20000041844 */
[----:B------:R-:W-:Y:S02]  /*6b50*/  IMAD.MOV.U32 R149, RZ, RZ, R57 ;  /* 0x000000ffff957224 */ /* 0x000fe400078e0039 */
[----:B------:R-:W-:-:S04]  /*6b60*/  IMAD.WIDE R56, R198, 0x2, R154 ;  /* 0x00000002c6387825 */ /* 0x000fc800078e029a */
[----:B------:R-:W-:Y:S01]  /*6b70*/  IMAD.MOV.U32 R80, RZ, RZ, R158 ;  /* 0x000000ffff507224 */ /* 0x000fe200078e009e */
[----:B------:R-:W-:Y:S01]  /*6b80*/  HMMA.16816.F32.BF16 R92, R52, R104, R92 ;  /* 0x00000068345c723c */ /* 0x000fe2000004185c */
[----:B------:R-:W-:Y:S01]  /*6b90*/  IMAD.MOV.U32 R158, RZ, RZ, R160 ;  /* 0x000000ffff9e7224 */ /* 0x000fe200078e00a0 */
[----:B------:R-:W0:Y:S01]  /*6ba0*/  LDSM.16.MT88.4 R52, [R217+UR5+0x4c00] ;  /* 0x004c0005d934783b */ /* 0x000e220008004200 */
        /* <DEDUP_REMOVED lines=11> */
[----:B------:R-:W-:Y:S02]  /*6c60*/  IMAD.MOV.U32 R131, RZ, RZ, R65 ;  /* 0x000000ffff837224 */ /* 0x000fe400078e0041 */
[C---:B------:R-:W-:Y:S01]  /*6c70*/  IMAD.WIDE R58, R198.reuse, 0x2, R158 ;  /* 0x00000002c63a7825 */ /* 0x040fe200078e029e */
[----:B------:R-:W1:Y:S03]  /*6c80*/  LDSM.16.MT88.4 R64, [R218+UR5+0x4c00] ;  /* 0x004c0005da40783b */ /* 0x000e660008004200 */
[----:B------:R-:W-:-:S04]  /*6c90*/  IMAD.WIDE R80, R198, 0x2, R80 ;  /* 0x00000002c6507825 */ /* 0x000fc800078e0250 */
[----:B------:R-:W-:Y:S02]  /*6ca0*/  IMAD.MOV.U32 R162, RZ, RZ, R56 ;  /* 0x000000ffffa27224 */ /* 0x000fe400078e0038 */
[----:B------:R-:W-:Y:S02]  /*6cb0*/  IMAD.MOV.U32 R56, RZ, RZ, R164 ;  /* 0x000000ffff387224 */ /* 0x000fe400078e00a4 */
[----:B------:R-:W-:Y:S02]  /*6cc0*/  IMAD.MOV.U32 R160, RZ, RZ, R58 ;  /* 0x000000ffffa07224 */ /* 0x000fe400078e003a */
[----:B------:R-:W-:Y:S02]  /*6cd0*/  IMAD.MOV.U32 R159, RZ, RZ, R59 ;  /* 0x000000ffff9f7224 */ /* 0x000fe400078e003b */
[----:B------:R-:W-:Y:S02]  /*6ce0*/  IMAD.MOV.U32 R164, RZ, RZ, R166 ;  /* 0x000000ffffa47224 */ /* 0x000fe400078e00a6 */
[----:B------:R-:W-:-:S02]  /*6cf0*/  IMAD.MOV.U32 R58, RZ, RZ, R168 ;  /* 0x000000ffff3a7224 */ /* 0x000fc400078e00a8 */
[----:B------:R-:W-:Y:S02]  /*6d00*/  IMAD.MOV.U32 R59, RZ, RZ, R167 ;  /* 0x000000ffff3b7224 */ /* 0x000fe400078e00a7 */
[----:B------:R-:W-:Y:S02]  /*6d10*/  IMAD.MOV.U32 R158, RZ, RZ, R80 ;  /* 0x000000ffff9e7224 */ /* 0x000fe400078e0050 */
[----:B------:R-:W-:Y:S02]  /*6d20*/  IMAD.MOV.U32 R157, RZ, RZ, R81 ;  /* 0x000000ffff9d7224 */ /* 0x000fe400078e0051 */
[----:B------:R-:W-:Y:S02]  /*6d30*/  IMAD.MOV.U32 R80, RZ, RZ, R170 ;  /* 0x000000ffff507224 */ /* 0x000fe400078e00aa */
[----:B------:R-:W-:Y:S02]  /*6d40*/  IMAD.MOV.U32 R81, RZ, RZ, R169 ;  /* 0x000000ffff517224 */ /* 0x000fe400078e00a9 */
[----:B------:R-:W-:-:S04]  /*6d50*/  IMAD.WIDE R166, R198, 0x2, R164 ;  /* 0x00000002c6a67825 */ /* 0x000fc800078e02a4 */
[----:B------:R-:W-:-:S04]  /*6d60*/  IMAD.WIDE R58, R198, 0x2, R58 ;  /* 0x00000002c63a7825 */ /* 0x000fc800078e023a */
[----:B------:R-:W-:Y:S02]  /*6d70*/  IMAD.MOV.U32 R170, RZ, RZ, R172 ;  /* 0x000000ffffaa7224 */ /* 0x000fe400078e00ac */
[----:B------:R-:W-:Y:S02]  /*6d80*/  IMAD.MOV.U32 R161, RZ, RZ, R57 ;  /* 0x000000ffffa17224 */ /* 0x000fe400078e0039 */
[----:B------:R-:W-:-:S04]  /*6d90*/  IMAD.WIDE R80, R198, 0x2, R80 ;  /* 0x00000002c6507825 */ /* 0x000fc800078e0250 */
[----:B------:R-:W-:Y:S02]  /*6da0*/  IMAD.MOV.U32 R57, RZ, RZ, R163 ;  /* 0x000000ffff397224 */ /* 0x000fe400078e00a3 */
[----:B------:R-:W-:Y:S02]  /*6db0*/  IMAD.MOV.U32 R165, RZ, RZ, R167 ;  /* 0x000000ffffa57224 */ /* 0x000fe400078e00a7 */
[----:B------:R-:W-:Y:S02]  /*6dc0*/  IMAD.MOV.U32 R168, RZ, RZ, R58 ;  /* 0x000000ffffa87224 */ /* 0x000fe400078e003a */
[----:B------:R-:W-:Y:S02]  /*6dd0*/  IMAD.MOV.U32 R167, RZ, RZ, R59 ;  /* 0x000000ffffa77224 */ /* 0x000fe400078e003b */
[----:B------:R-:W-:Y:S01]  /*6de0*/  IMAD.WIDE R58, R198, 0x2, R170 ;  /* 0x00000002c63a7825 */ /* 0x000fe200078e02aa */
[----:B------:R-:W-:Y:S03]  /*6df0*/  HMMA.16816.F32.BF16 R72, R112, R104, R72 ;  /* 0x000000687048723c */ /* 0x000fe60000041848 */
[----:B------:R-:W-:-:S02]  /*6e00*/  IMAD.MOV.U32 R170, RZ, RZ, R80 ;  /* 0x000000ffffaa7224 */ /* 0x000fc400078e0050 */
[----:B------:R-:W-:Y:S02]  /*6e10*/  IMAD.MOV.U32 R169, RZ, RZ, R81 ;  /* 0x000000ffffa97224 */ /* 0x000fe400078e0051 */
[----:B------:R-:W-:-:S04]  /*6e20*/  IMAD.WIDE R56, R198, 0x2, R56 ;  /* 0x00000002c6387825 */ /* 0x000fc800078e0238 */
[----:B------:R-:W-:Y:S02]  /*6e30*/  IMAD.MOV.U32 R80, RZ, RZ, R176 ;  /* 0x000000ffff507224 */ /* 0x000fe400078e00b0 */
[----:B------:R-:W-:Y:S02]  /*6e40*/  IMAD.MOV.U32 R81, RZ, RZ, R175 ;  /* 0x000000ffff517224 */ /* 0x000fe400078e00af */
[----:B------:R-:W-:Y:S02]  /*6e50*/  IMAD.MOV.U32 R172, RZ, RZ, R174 ;  /* 0x000000ffffac7224 */ /* 0x000fe400078e00ae */
[----:B------:R-:W-:Y:S02]  /*6e60*/  IMAD.MOV.U32 R176, RZ, RZ, R178 ;  /* 0x000000ffffb07224 */ /* 0x000fe400078e00b2 */
[----:B------:R-:W-:Y:S02]  /*6e70*/  IMAD.MOV.U32 R164, RZ, RZ, R56 ;  /* 0x000000ffffa47224 */ /* 0x000fe400078e0038 */
[----:B------:R-:W-:-:S02]  /*6e80*/  IMAD.MOV.U32 R163, RZ, RZ, R57 ;  /* 0x000000ffffa37224 */ /* 0x000fc400078e0039 */
        /* <DEDUP_REMOVED lines=8> */
[----:B------:R-:W-:Y:S02]  /*6f10*/  VIADD R216, R216, 0xffffffff ;  /* 0xffffffffd8d87836 */ /* 0x000fe40000000000 */
[----:B------:R-:W-:Y:S02]  /*6f20*/  IMAD.MOV.U32 R174, RZ, RZ, R56 ;  /* 0x000000ffffae7224 */ /* 0x000fe400078e0038 */
[----:B------:R-:W-:-:S02]  /*6f30*/  IMAD.MOV.U32 R173, RZ, RZ, R57 ;  /* 0x000000ffffad7224 */ /* 0x000fc400078e0039 */
[----:B------:R-:W-:Y:S02]  /*6f40*/  IMAD.MOV.U32 R182, RZ, RZ, R184 ;  /* 0x000000ffffb67224 */ /* 0x000fe400078e00b8 */
[----:B------:R-:W-:Y:S01]  /*6f50*/  IMAD.WIDE R56, R198, 0x2, R178 ;  /* 0x00000002c6387825 */ /* 0x000fe200078e02b2 */
[----:B------:R-:W-:-:S03]  /*6f60*/  ISETP.NE.U32.AND P0, PT, R216, RZ, PT ;  /* 0x000000ffd800720c */ /* 0x000fc60003f05070 */
[----:B------:R-:W-:Y:S02]  /*6f70*/  IMAD.MOV.U32 R184, RZ, RZ, R186 ;  /* 0x000000ffffb87224 */ /* 0x000fe400078e00ba */
[----:B------:R-:W-:Y:S02]  /*6f80*/  IMAD.MOV.U32 R178, RZ, RZ, R58 ;  /* 0x000000ffffb27224 */ /* 0x000fe400078e003a */
[----:B------:R-:W-:Y:S02]  /*6f90*/  IMAD.MOV.U32 R177, RZ, RZ, R59 ;  /* 0x000000ffffb17224 */ /* 0x000fe400078e003b */
[----:B------:R-:W-:-:S04]  /*6fa0*/  IMAD.WIDE R58, R198, 0x2, R182 ;  /* 0x00000002c63a7825 */ /* 0x000fc800078e02b6 */
[----:B------:R-:W-:Y:S02]  /*6fb0*/  IMAD.MOV.U32 R180, RZ, RZ, R56 ;  /* 0x000000ffffb47224 */ /* 0x000fe400078e0038 */
[----:B------:R-:W-:Y:S02]  /*6fc0*/  IMAD.MOV.U32 R179, RZ, RZ, R57 ;  /* 0x000000ffffb37224 */ /* 0x000fe400078e0039 */
[----:B------:R-:W-:Y:S01]  /*6fd0*/  IMAD.WIDE R56, R198, 0x2, R184 ;  /* 0x00000002c6387825 */ /* 0x000fe200078e02b8 */
[C---:B0-----:R-:W-:Y:S03]  /*6fe0*/  HMMA.16816.F32.BF16 R92, R52.reuse, R106, R92 ;  /* 0x0000006a345c723c */ /* 0x041fe6000004185c */
[----:B------:R-:W-:Y:S02]  /*6ff0*/  IMAD.MOV.U32 R184, RZ, RZ, R58 ;  /* 0x000000ffffb87224 */ /* 0x000fe400078e003a */
[----:B------:R-:W-:Y:S01]  /*7000*/  IMAD.MOV.U32 R58, RZ, RZ, R188 ;  /* 0x000000ffff3a7224 */ /* 0x000fe200078e00bc */
[----:B------:R-:W-:Y:S01]  /*7010*/  HMMA.16816.F32.BF16 R84, R52, R98, R84 ;  /* 0x000000623454723c */ /* 0x000fe20000041854 */
[----:B------:R-:W-:-:S02]  /*7020*/  IMAD.MOV.U32 R175, RZ, RZ, R81 ;  /* 0x000000ffffaf7224 */ /* 0x000fc400078e0051 */
[----:B------:R-:W-:Y:S02]  /*7030*/  IMAD.MOV.U32 R183, RZ, RZ, R59 ;  /* 0x000000ffffb77224 */ /* 0x000fe400078e003b */
[----:B------:R-:W-:Y:S01]  /*7040*/  IMAD.MOV.U32 R186, RZ, RZ, R56 ;  /* 0x000000ffffba7224 */ /* 0x000fe200078e0038 */
[----:B------:R-:W-:Y:S01]  /*7050*/  HMMA.16816.F32.BF16 R60, R52, R90, R60 ;  /* 0x0000005a343c723c */ /* 0x000fe2000004183c */
[----:B------:R-:W-:Y:S02]  /*7060*/  IMAD.MOV.U32 R185, RZ, RZ, R57 ;  /* 0x000000ffffb97224 */ /* 0x000fe400078e0039 */
[----:B------:R-:W-:-:S03]  /*7070*/  IMAD.MOV.U32 R188, RZ, RZ, R190 ;  /* 0x000000ffffbc7224 */ /* 0x000fc600078e00be */
[----:B------:R-:W-:Y:S01]  /*7080*/  HMMA.16816.F32.BF16 R68, R52, R82, R68 ;  /* 0x000000523444723c */ /* 0x000fe20000041844 */
        /* <DEDUP_REMOVED lines=8> */
[----:B------:R-:W-:Y:S01]  /*7110*/  IMAD.MOV.U32 R194, RZ, RZ, R196 ;  /* 0x000000ffffc27224 */ /* 0x000fe200078e00c4 */
[----:B-1----:R-:W-:Y:S01]  /*7120*/  HMMA.16816.F32.BF16 R72, R64, R106, R72 ;  /* 0x0000006a4048723c */ /* 0x002fe20000041848 */
[----:B------:R-:W-:Y:S01]  /*7130*/  IMAD.WIDE R190, R198, 0x2, R188 ;  /* 0x00000002c6be7825 */ /* 0x000fe200078e02bc */
[----:B------:R-:W-:-:S03]  /*7140*/  UIADD3 UR7, UR7, -0x40, URZ ;  /* 0xffffffc007077890 */ /* 0x000fc6000fffe03f */
[C---:B------:R-:W-:Y:S01]  /*7150*/  IMAD.WIDE R96, R198.reuse, 0x2, R96 ;  /* 0x00000002c6607825 */ /* 0x040fe200078e0260 */
[----:B------:R-:W-:Y:S03]  /*7160*/  HMMA.16816.F32.BF16 R76, R64, R98, R76 ;  /* 0x00000062404c723c */ /* 0x000fe6000004184c */
[----:B------:R-:W-:-:S03]  /*7170*/  IMAD.WIDE R88, R198, 0x2, R88 ;  /* 0x00000002c6587825 */ /* 0x000fc600078e0258 */
[----:B------:R-:W-:Y:S01]  /*7180*/  HMMA.16816.F32.BF16 R108, R64, R90, R108 ;  /* 0x0000005a406c723c */ /* 0x000fe2000004186c */
[----:B------:R-:W-:-:S04]  /*7190*/  IMAD.WIDE R80, R198, 0x2, R80 ;  /* 0x00000002c6507825 */ /* 0x000fc800078e0250 */
[C---:B------:R-:W-:Y:S01]  /*71a0*/  IMAD.WIDE R58, R198.reuse, 0x2, R58 ;  /* 0x00000002c63a7825 */ /* 0x040fe200078e023a */
[----:B------:R-:W-:Y:S03]  /*71b0*/  HMMA.16816.F32.BF16 R64, R64, R82, R100 ;  /* 0x000000524040723c */ /* 0x000fe60000041864 */
[----:B------:R-:W-:-:S04]  /*71c0*/  IMAD.WIDE R56, R198, 0x2, R56 ;  /* 0x00000002c6387825 */ /* 0x000fc800078e0238 */
[----:B------:R-:W-:-:S04]  /*71d0*/  IMAD.WIDE R54, R198, 0x2, R54 ;  /* 0x00000002c6367825 */ /* 0x000fc800078e0236 */
[----:B------:R-:W-:-:S04]  /*71e0*/  IMAD.WIDE R52, R198, 0x2, R194 ;  /* 0x00000002c6347825 */ /* 0x000fc800078e02c2 */
[----:B------:R-:W-:Y:S02]  /*71f0*/  IMAD.MOV.U32 R189, RZ, RZ, R191 ;  /* 0x000000ffffbd7224 */ /* 0x000fe400078e00bf */
[----:B------:R-:W-:-:S04]  /*7200*/  IMAD.WIDE R120, R198, 0x2, R120 ;  /* 0x00000002c6787825 */ /* 0x000fc800078e0278 */
        /* <DEDUP_REMOVED lines=38> */
[----:B------:R-:W-:-:S02]  /*7470*/  IMAD.MOV.U32 R191, RZ, RZ, R57 ;  /* 0x000000ffffbf7224 */ /* 0x000fc400078e0039 */
[----:B------:R-:W-:-:S04]  /*7480*/  IMAD.WIDE R220, R197, 0x2, R220 ;  /* 0x00000002c5dc7825 */ /* 0x000fc800078e02dc */
[----:B------:R-:W-:Y:S02]  /*7490*/  IMAD.MOV.U32 R194, RZ, RZ, R54 ;  /* 0x000000ffffc27224 */ /* 0x000fe400078e0036 */
[----:B------:R-:W-:Y:S02]  /*74a0*/  IMAD.MOV.U32 R193, RZ, RZ, R55 ;  /* 0x000000ffffc17224 */ /* 0x000fe400078e0037 */
[----:B------:R-:W-:Y:S02]  /*74b0*/  IMAD.MOV.U32 R196, RZ, RZ, R52 ;  /* 0x000000ffffc47224 */ /* 0x000fe400078e0034 */
[----:B------:R-:W-:Y:S01]  /*74c0*/  IMAD.MOV.U32 R195, RZ, RZ, R53 ;  /* 0x000000ffffc37224 */ /* 0x000fe200078e0035 */
[----:B------:R-:W-:Y:S06]  /*74d0*/  @P0 BRA `(.L_x_2) ;  /* 0xffffffd000d40947 */ /* 0x000fec000383ffff */
[----:B------:R-:W-:Y:S02]  /*74e0*/  F2FP.BF16.F32.PACK_AB R2, R87, R95 ;  /* 0x0000005f5702723e */ /* 0x000fe400000010ff */
[----:B------:R-:W-:Y:S02]  /*74f0*/  F2FP.BF16.F32.PACK_AB R4, R79, R75 ;  /* 0x0000004b4f04723e */ /* 0x000fe400000010ff */
[----:B------:R-:W-:Y:S02]  /*7500*/  F2FP.BF16.F32.PACK_AB R6, R85, R93 ;  /* 0x0000005d5506723e */ /* 0x000fe400000010ff */
[----:B------:R-:W-:Y:S02]  /*7510*/  F2FP.BF16.F32.PACK_AB R8, R77, R73 ;  /* 0x000000494d08723e */ /* 0x000fe400000010ff */
[----:B------:R-:W-:Y:S02]  /*7520*/  F2FP.BF16.F32.PACK_AB R3, R71, R63 ;  /* 0x0000003f4703723e */ /* 0x000fe400000010ff */
[----:B------:R-:W-:-:S02]  /*7530*/  F2FP.BF16.F32.PACK_AB R87, R70, R62 ;  /* 0x0000003e4657723e */ /* 0x000fc400000010ff */
        /* <DEDUP_REMOVED lines=9> */
[----:B------:R-:W-:-:S07]  /*75d0*/  F2FP.BF16.F32.PACK_AB R72, R76, R72 ;  /* 0x000000484c48723e */ /* 0x000fce00000010ff */
.L_x_1:
[----:B------:R-:W0:Y:S01]  /*75e0*/  S2R R16, SR_TID.X ;  /* 0x0000000000107919 */ /* 0x000e220000002100 */
[----:B------:R-:W1:Y:S01]  /*75f0*/  S2UR UR5, SR_CgaCtaId ;  /* 0x00000000000579c3 */ /* 0x000e620000008800 */
[----:B------:R-:W-:Y:S01]  /*7600*/  UMOV UR4, 0x400 ;  /* 0x0000040000047882 */ /* 0x000fe20000000000 */
[----:B------:R-:W-:-:S06]  /*7610*/  LOP3.LUT R199, R199, 0x180, RZ, 0xc0, !PT ;  /* 0x00000180c7c77812 */ /* 0x000fcc00078ec0ff */
[----:B------:R-:W-:Y:S08]  /*7620*/  BAR.SYNC.DEFER_BLOCKING 0x0 ;  /* 0x0000000000007b1d */ /* 0x000ff00000010000 */
[----:B------:R-:W2:Y:S01]  /*7630*/  LDC R37, c[0x0][0x248] ;  /* 0x00009200ff257b82 */ /* 0x000ea20000000800 */
[----:B------:R-:W-:Y:S01]  /*7640*/  ULDC.64 UR10, c[0x0][0x228] ;  /* 0x00008a00000a7ab9 */ /* 0x000fe20000000a00 */
[----:B------:R-:W-:Y:S01]  /*7650*/  ULDC.64 UR6, c[0x0][0x220] ;  /* 0x0000880000067ab9 */ /* 0x000fe20000000a00 */
[----:B------:R-:W-:Y:S01]  /*7660*/  ISETP.GE.AND P0, PT, R122, UR10, PT ;  /* 0x0000000a7a007c0c */ /* 0x000fe2000bf06270 */
[----:B-1----:R-:W-:-:S03]  /*7670*/  ULEA UR4, UR5, UR4, 0x18 ;  /* 0x0000000405047291 */ /* 0x002fc6000f8ec03f */
[----:B------:R-:W-:Y:S02]  /*7680*/  ULDC UR5, c[0x0][0x244] ;  /* 0x0000910000057ab9 */ /* 0x000fe40000000800 */
[----:B------:R-:W-:Y:S02]  /*7690*/  IMAD R122, R122, UR5, RZ ;  /* 0x000000057a7a7c24 */ /* 0x000fe4000f8e02ff */
[C---:B0-----:R-:W-:Y:S01]  /*76a0*/  IMAD.SHL.U32 R10, R16.reuse, 0x4, RZ ;  /* 0x00000004100a7824 */ /* 0x041fe200078e00ff */
[----:B------:R-:W-:Y:S01]  /*76b0*/  SHF.R.S32.HI R11, RZ, 0x4, R16 ;  /* 0x00000004ff0b7819 */ /* 0x000fe20000011410 */
[C---:B------:R-:W-:Y:S01]  /*76c0*/  IMAD.SHL.U32 R14, R16.reuse, 0x10, RZ ;  /* 0x00000010100e7824 */ /* 0x040fe200078e00ff */
[----:B------:R-:W-:Y:S02]  /*76d0*/  LOP3.LUT R13, R16, 0x60, RZ, 0xc0, !PT ;  /* 0x00000060100d7812 */ /* 0x000fe400078ec0ff */
[----:B------:R-:W-:Y:S02]  /*76e0*/  LOP3.LUT R10, R10, 0x38, RZ, 0xc0, !PT ;  /* 0x000000380a0a7812 */ /* 0x000fe400078ec0ff */
[----:B------:R-:W-:-:S02]  /*76f0*/  SGXT R11, R11, 0x1 ;  /* 0x000000010b0b781a */ /* 0x000fc40000000200 */
[----:B------:R-:W-:Y:S01]  /*7700*/  LOP3.LUT R199, R199, 0x48, R16, 0xf8, !PT ;  /* 0x00000048c7c77812 */ /* 0x000fe200078ef810 */
[----:B------:R-:W-:Y:S01]  /*7710*/  IMAD R12, R13, 0x10, R10 ;  /* 0x000000100d0c7824 */ /* 0x000fe200078e020a */
[----:B------:R-:W-:Y:S01]  /*7720*/  LOP3.LUT R11, R11, 0x840, RZ, 0xc0, !PT ;  /* 0x000008400b0b7812 */ /* 0x000fe200078ec0ff */
[C---:B------:R-:W-:Y:S01]  /*7730*/  IMAD.SHL.U32 R10, R16.reuse, 0x40, RZ ;  /* 0x00000040100a7824 */ /* 0x040fe200078e00ff */
[----:B------:R-:W-:Y:S01]  /*7740*/  SHF.R.U32.HI R31, RZ, 0x5, R16 ;  /* 0x00000005ff1f7819 */ /* 0x000fe20000011610 */
[----:B------:R-:W-:Y:S01]  /*7750*/  IMAD.SHL.U32 R13, R16, 0x200, RZ ;  /* 0x00000200100d7824 */ /* 0x000fe200078e00ff */
[----:B------:R-:W-:Y:S02]  /*7760*/  LEA R33, P1, R122, UR6, 0x1 ;  /* 0x000000067a217c11 */ /* 0x000fe4000f8208ff */
[----:B------:R-:W-:Y:S02]  /*7770*/  LOP3.LUT R11, R11, 0x40, R10, 0x78, !PT ;  /* 0x000000400b0b7812 */ /* 0x000fe400078e780a */
[----:B------:R-:W-:-:S02]  /*7780*/  LOP3.LUT R13, R13, 0x1800, RZ, 0xc0, !PT ;  /* 0x000018000d0d7812 */ /* 0x000fc400078ec0ff */
[----:B------:R-:W-:Y:S01]  /*7790*/  SGXT.U32 R31, R31, 0x2 ;  /* 0x000000021f1f781a */ /* 0x000fe20000000000 */
[----:B------:R-:W-:Y:S01]  /*77a0*/  IMAD.IADD R11, R12, 0x1, R11 ;  /* 0x000000010c0b7824 */ /* 0x000fe200078e020b */
[----:B------:R-:W-:Y:S02]  /*77b0*/  LOP3.LUT R14, R13, 0x70, R14, 0xf8, !PT ;  /* 0x000000700d0e7812 */ /* 0x000fe400078ef80e */
[--C-:B------:R-:W-:Y:S02]  /*77c0*/  LOP3.LUT R12, R0, 0x70, R31.reuse, 0xfe, !PT ;  /* 0x00000070000c7812 */ /* 0x100fe400078efe1f */
[----:B------:R-:W-:Y:S01]  /*77d0*/  LOP3.LUT R10, R11, 0x8, RZ, 0x3c, !PT ;  /* 0x000000080b0a7812 */ /* 0x000fe200078e3cff */
[----:B------:R-:W-:Y:S01]  /*77e0*/  STS.64 [R11+UR4], R72 ;  /* 0x000000480b007988 */ /* 0x000fe20008000a04 */
[----:B------:R-:W-:Y:S02]  /*77f0*/  LOP3.LUT R199, R14, R199, RZ, 0x3c, !PT ;  /* 0x000000c70ec77212 */ /* 0x000fe400078e3cff */
[----:B------:R-:W-:Y:S01]  /*7800*/  LOP3.LUT R14, R0, 0x74, R31, 0xfe, !PT ;  /* 0x00000074000e7812 */ /* 0x000fe200078efe1f */
[----:B------:R-:W-:Y:S01]  /*7810*/  STS.64 [R11+UR4+0x100], R8 ;  /* 0x000100080b007988 */ /* 0x000fe20008000a04 */
[----:B------:R-:W-:-:S02]  /*7820*/  LOP3.LUT R32, R199, 0x8, RZ, 0x3c, !PT ;  /* 0x00000008c7207812 */ /* 0x000fc400078e3cff */
[C-C-:B------:R-:W-:Y:S01]  /*7830*/  LOP3.LUT R15, R0.reuse, 0x6c, R31.reuse, 0xfe, !PT ;  /* 0x0000006c000f7812 */ /* 0x140fe200078efe1f */
[----:B------:R-:W-:Y:S01]  /*7840*/  STS.64 [R11+UR4+0x80], R84 ;  /* 0x000080540b007988 */ /* 0x000fe20008000a04 */
[C-C-:B------:R-:W-:Y:S02]  /*7850*/  LOP3.LUT R16, R0.reuse, 0x68, R31.reuse, 0xfe, !PT ;  /* 0x0000006800107812 */ /* 0x140fe400078efe1f */
[C-C-:B------:R-:W-:Y:S01]  /*7860*/  LOP3.LUT R34, R0.reuse, 0x64, R31.reuse, 0xfe, !PT ;  /* 0x0000006400227812 */ /* 0x140fe200078efe1f */
[----:B------:R-:W-:Y:S01]  /*7870*/  STS.64 [R11+UR4+0x180], R6 ;  /* 0x000180060b007988 */ /* 0x000fe20008000a04 */
[C-C-:B------:R-:W-:Y:S02]  /*7880*/  LOP3.LUT R36, R0.reuse, 0x60, R31.reuse, 0xfe, !PT ;  /* 0x0000006000247812 */ /* 0x140fe400078efe1f */
[C-C-:B------:R-:W-:Y:S01]  /*7890*/  LOP3.LUT R54, R0.reuse, 0x5c, R31.reuse, 0xfe, !PT ;  /* 0x0000005c00367812 */ /* 0x140fe200078efe1f */
[----:B------:R-:W-:Y:S01]  /*78a0*/  STS.64 [R10+UR4+0x1000], R74 ;  /* 0x0010004a0a007988 */ /* 0x000fe20008000a04 */
[----:B------:R-:W-:-:S02]  /*78b0*/  LOP3.LUT R55, R0, 0x58, R31, 0xfe, !PT ;  /* 0x0000005800377812 */ /* 0x000fc400078efe1f */
[C-C-:B------:R-:W-:Y:S01]  /*78c0*/  LOP3.LUT R56, R0.reuse, 0x54, R31.reuse, 0xfe, !PT ;  /* 0x0000005400387812 */ /* 0x140fe200078efe1f */
[----:B------:R0:W-:Y:S01]  /*78d0*/  STS.64 [R10+UR4+0x1100], R4 ;  /* 0x001100040a007988 */ /* 0x0001e20008000a04 */
[C-C-:B------:R-:W-:Y:S02]  /*78e0*/  LOP3.LUT R57, R0.reuse, 0x50, R31.reuse, 0xfe, !PT ;  /* 0x0000005000397812 */ /* 0x140fe400078efe1f */
[C-C-:B------:R-:W-:Y:S01]  /*78f0*/  LOP3.LUT R17, R0.reuse, 0x4c, R31.reuse, 0xfe, !PT ;  /* 0x0000004c00117812 */ /* 0x140fe200078efe1f */
[----:B------:R-:W-:Y:S01]  /*7900*/  STS.64 [R10+UR4+0x1080], R86 ;  /* 0x001080560a007988 */ /* 0x000fe20008000a04 */
[C-C-:B------:R-:W-:Y:S02]  /*7910*/  LOP3.LUT R18, R0.reuse, 0x48, R31.reuse, 0xfe, !PT ;  /* 0x0000004800127812 */ /* 0x140fe400078efe1f */
[C-C-:B------:R-:W-:Y:S01]  /*7920*/  LOP3.LUT R19, R0.reuse, 0x44, R31.reuse, 0xfe, !PT ;  /* 0x0000004400137812 */ /* 0x140fe200078efe1f */
[----:B------:R1:W-:Y:S01]  /*7930*/  STS.64 [R10+UR4+0x1180], R2 ;  /* 0x001180020a007988 */ /* 0x0003e20008000a04 */
[----:B------:R-:W-:-:S02]  /*7940*/  LOP3.LUT R20, R0, 0x40, R31, 0xfe, !PT ;  /* 0x0000004000147812 */ /* 0x000fc400078efe1f */
[C-C-:B------:R-:W-:Y:S01]  /*7950*/  LOP3.LUT R13, R0.reuse, 0x7c, R31.reuse, 0xfe, !PT ;  /* 0x0000007c000d7812 */ /* 0x140fe200078efe1f */
[----:B------:R-:W-:Y:S01]  /*7960*/  BAR.SYNC.DEFER_BLOCKING 0x0 ;  /* 0x0000000000007b1d */ /* 0x000fe20000010000 */
[C---:B0-----:R-:W-:Y:S02]  /*7970*/  LOP3.LUT R4, R0.reuse, R31, RZ, 0xfc, !PT ;  /* 0x0000001f00047212 */ /* 0x041fe400078efcff */
[--C-:B------:R-:W-:Y:S02]  /*7980*/  LOP3.LUT R5, R0, 0x78, R31.reuse, 0xfe, !PT ;  /* 0x0000007800057812 */ /* 0x100fe400078efe1f */
[C---:B------:R-:W-:Y:S01]  /*7990*/  ISETP.LT.AND P4, PT, R4.reuse, UR11, !P0 ;  /* 0x0000000b04007c0c */ /* 0x040fe2000c781270 */
[----:B--2---:R-:W-:Y:S01]  /*79a0*/  IMAD R30, R4, R37, RZ ;  /* 0x00000025041e7224 */ /* 0x004fe200078e02ff */
[C-C-:B------:R-:W-:Y:S02]  /*79b0*/  LOP3.LUT R21, R0.reuse, 0x3c, R31.reuse, 0xfe, !PT ;  /* 0x0000003c00157812 */ /* 0x140fe400078efe1f */
[----:B------:R-:W-:-:S02]  /*79c0*/  LOP3.LUT R22, R0, 0x38, R31, 0xfe, !PT ;  /* 0x0000003800167812 */ /* 0x000fc400078efe1f */
[C-C-:B------:R-:W-:Y:S02]  /*79d0*/  LOP3.LUT R23, R0.reuse, 0x34, R31.reuse, 0xfe, !PT ;  /* 0x0000003400177812 */ /* 0x140fe400078efe1f */
[C-C-:B------:R-:W-:Y:S02]  /*79e0*/  LOP3.LUT R24, R0.reuse, 0x30, R31.reuse, 0xfe, !PT ;  /* 0x0000003000187812 */ /* 0x140fe400078efe1f */
[C-C-:B------:R-:W-:Y:S02]  /*79f0*/  LOP3.LUT R25, R0.reuse, 0x2c, R31.reuse, 0xfe, !PT ;  /* 0x0000002c00197812 */ /* 0x140fe400078efe1f */
[C-C-:B------:R-:W-:Y:S02]  /*7a00*/  LOP3.LUT R26, R0.reuse, 0x28, R31.reuse, 0xfe, !PT ;  /* 0x00000028001a7812 */ /* 0x140fe400078efe1f */
[C-C-:B------:R-:W-:Y:S02]  /*7a10*/  LOP3.LUT R27, R0.reuse, 0x24, R31.reuse, 0xfe, !PT ;  /* 0x00000024001b7812 */ /* 0x140fe400078efe1f */
[----:B------:R-:W-:-:S02]  /*7a20*/  LOP3.LUT R28, R0, 0x20, R31, 0xfe, !PT ;  /* 0x00000020001c7812 */ /* 0x000fc400078efe1f */
[C-C-:B------:R-:W-:Y:S01]  /*7a30*/  LOP3.LUT R29, R0.reuse, 0x1c, R31.reuse, 0xfe, !PT ;  /* 0x0000001c001d7812 */ /* 0x140fe200078efe1f */
[----:B------:R-:W0:Y:S01]  /*7a40*/  LDS.64 R38, [R199+UR4] ;  /* 0x00000004c7267984 */ /* 0x000e220008000a00 */
[C-C-:B------:R-:W-:Y:S02]  /*7a50*/  LOP3.LUT R11, R0.reuse, 0x18, R31.reuse, 0xfe, !PT ;  /* 0x00000018000b7812 */ /* 0x140fe400078efe1f */
[C-C-:B-1----:R-:W-:Y:S01]  /*7a60*/  LOP3.LUT R10, R0.reuse, 0x14, R31.reuse, 0xfe, !PT ;  /* 0x00000014000a7812 */ /* 0x142fe200078efe1f */
[----:B------:R-:W1:Y:S01]  /*7a70*/  LDS.64 R46, [R32+UR4] ;  /* 0x00000004202e7984 */ /* 0x000e620008000a00 */
[C-C-:B------:R-:W-:Y:S02]  /*7a80*/  LOP3.LUT R9, R0.reuse, 0x10, R31.reuse, 0xfe, !PT ;  /* 0x0000001000097812 */ /* 0x140fe400078efe1f */
[C-C-:B------:R-:W-:Y:S01]  /*7a90*/  LOP3.LUT R7, R0.reuse, 0xc, R31.reuse, 0xfe, !PT ;  /* 0x0000000c00077812 */ /* 0x140fe200078efe1f */
[----:B------:R-:W2:Y:S01]  /*7aa0*/  LDS.64 R40, [R199+UR4+0x200] ;  /* 0x00020004c7287984 */ /* 0x000ea20008000a00 */
[----:B------:R-:W-:-:S02]  /*7ab0*/  LOP3.LUT R4, R0, 0x8, R31, 0xfe, !PT ;  /* 0x0000000800047812 */ /* 0x000fc400078efe1f */
[----:B------:R-:W-:Y:S01]  /*7ac0*/  LOP3.LUT R0, R0, 0x4, R31, 0xfe, !PT ;  /* 0x0000000400007812 */ /* 0x000fe200078efe1f */
[----:B------:R-:W3:Y:S01]  /*7ad0*/  LDS.64 R48, [R32+UR4+0x200] ;  /* 0x0002000420307984 */ /* 0x000ee20008000a00 */
[----:B------:R-:W-:Y:S01]  /*7ae0*/  LEA.HI.X.SX32 R35, R122, UR7, 0x1, P1 ;  /* 0x000000077a237c11 */ /* 0x000fe200088f0eff */
[----:B------:R-:W-:Y:S01]  /*7af0*/  IMAD R31, R7, R37, RZ ;  /* 0x00000025071f7224 */ /* 0x000fe200078e02ff */
[----:B------:R-:W-:Y:S01]  /*7b00*/  LEA R2, P2, R30, R33, 0x1 ;  /* 0x000000211e027211 */ /* 0x000fe200078408ff */
[----:B------:R-:W4:Y:S01]  /*7b10*/  LDS.64 R42, [R199+UR4+0x400] ;  /* 0x00040004c72a7984 */ /* 0x000f220008000a00 */
[----:B------:R-:W-:Y:S01]  /*7b20*/  ISETP.LT.AND P1, PT, R5, UR11, !P0 ;  /* 0x0000000b05007c0c */ /* 0x000fe2000c721270 */
[C---:B------:R-:W-:Y:S01]  /*7b30*/  IMAD R5, R0.reuse, R37, RZ ;  /* 0x0000002500057224 */ /* 0x040fe200078e02ff */
[----:B------:R-:W-:Y:S01]  /*7b40*/  ISETP.LT.AND P3, PT, R0, UR11, !P0 ;  /* 0x0000000b00007c0c */ /* 0x000fe2000c761270 */
[----:B------:R-:W5:Y:S01]  /*7b50*/  LDS.64 R50, [R32+UR4+0x400] ;  /* 0x0004000420327984 */ /* 0x000f620008000a00 */
[----:B------:R-:W-:Y:S01]  /*7b60*/  LEA.HI.X.SX32 R3, R30, R35, 0x1, P2 ;  /* 0x000000231e037211 */ /* 0x000fe200010f0eff */
[C---:B------:R-:W-:Y:S01]  /*7b70*/  IMAD R0, R4.reuse, R37, RZ ;  /* 0x0000002504007224 */ /* 0x040fe200078e02ff */
[----:B------:R-:W-:Y:S01]  /*7b80*/  ISETP.LT.AND P2, PT, R4, UR11, !P0 ;  /* 0x0000000b04007c0c */ /* 0x000fe2000c741270 */
[----:B------:R-:W5:Y:S01]  /*7b90*/  LDS.64 R44, [R199+UR4+0x600] ;  /* 0x00060004c72c7984 */ /* 0x000f620008000a00 */
[-C--:B------:R-:W-:Y:S01]  /*7ba0*/  LEA R4, P5, R5, R33.reuse, 0x1 ;  /* 0x0000002105047211 */ /* 0x080fe200078a08ff */
[----:B------:R-:W-:Y:S01]  /*7bb0*/  IMAD R30, R37, 0x40, R30 ;  /* 0x00000040251e7824 */ /* 0x000fe200078e021e */
[----:B------:R-:W-:Y:S01]  /*7bc0*/  LEA R6, P6, R0, R33, 0x1 ;  /* 0x0000002100067211 */ /* 0x000fe200078c08ff */
[----:B------:R-:W5:Y:S01]  /*7bd0*/  LDS.64 R52, [R32+UR4+0x600] ;  /* 0x0006000420347984 */ /* 0x000f620008000a00 */
[----:B------:R-:W-:-:S02]  /*7be0*/  LEA.HI.X.SX32 R5, R5, R35, 0x1, P5 ;  /* 0x0000002305057211 */ /* 0x000fc400028f0eff */
[----:B------:R-:W-:Y:S01]  /*7bf0*/  LEA R8, P5, R31, R33, 0x1 ;  /* 0x000000211f087211 */ /* 0x000fe200078a08ff */
[----:B0-----:R0:W-:Y:S01]  /*7c00*/  @P4 STG.E.U16 desc[UR8][R2.64], R38 ;  /* 0x0000002602004986 */ /* 0x0011e2000c101508 */
[----:B------:R-:W-:Y:S02]  /*7c10*/  ISETP.LT.AND P4, PT, R7, UR11, !P0 ;  /* 0x0000000b07007c0c */ /* 0x000fe4000c781270 */
[----:B------:R-:W-:Y:S01]  /*7c20*/  LEA.HI.X.SX32 R7, R0, R35, 0x1, P6 ;  /* 0x0000002300077211 */ /* 0x000fe200030f0eff */
[----:B-1----:R1:W-:Y:S01]  /*7c30*/  @P3 STG.E.U16 desc[UR8][R4.64], R46 ;  /* 0x0000002e04003986 */ /* 0x0023e2000c101508 */
[C---:B------:R-:W-:Y:S01]  /*7c40*/  IMAD R0, R9.reuse, R37, RZ ;  /* 0x0000002509007224 */ /* 0x040fe200078e02ff */
[----:B------:R-:W-:Y:S02]  /*7c50*/  ISETP.LT.AND P3, PT, R9, UR11, !P0 ;  /* 0x0000000b09007c0c */ /* 0x000fe4000c761270 */
[----:B------:R-:W-:Y:S01]  /*7c60*/  LEA.HI.X.SX32 R9, R31, R35, 0x1, P5 ;  /* 0x000000231f097211 */ /* 0x000fe200028f0eff */
[----:B--2---:R2:W-:Y:S01]  /*7c70*/  @P2 STG.E.U16 desc[UR8][R6.64], R40 ;  /* 0x0000002806002986 */ /* 0x0045e2000c101508 */
[C---:B------:R-:W-:Y:S01]  /*7c80*/  IMAD R31, R10.reuse, R37, RZ ;  /* 0x000000250a1f7224 */ /* 0x040fe200078e02ff */
[----:B------:R-:W-:-:S02]  /*7c90*/  ISETP.LT.AND P5, PT, R10, UR11, !P0 ;  /* 0x0000000b0a007c0c */ /* 0x000fc4000c7a1270 */
[CC--:B0-----:R-:W-:Y:S01]  /*7ca0*/  LEA R2, P2, R0.reuse, R33.reuse, 0x1 ;  /* 0x0000002100027211 */ /* 0x0c1fe200078408ff */
[----:B---3--:R-:W-:Y:S01]  /*7cb0*/  @P4 STG.E.U16 desc[UR8][R8.64], R48 ;  /* 0x0000003008004986 */ /* 0x008fe2000c101508 */
[----:B------:R-:W-:Y:S02]  /*7cc0*/  LEA R10, P6, R31, R33, 0x1 ;  /* 0x000000211f0a7211 */ /* 0x000fe400078c08ff */
[----:B------:R-:W-:Y:S01]  /*7cd0*/  LEA.HI.X.SX32 R3, R0, R35, 0x1, P2 ;  /* 0x0000002300037211 */ /* 0x000fe200010f0eff */
[C---:B------:R-:W-:Y:S01]  /*7ce0*/  IMAD R0, R11.reuse, R37, RZ ;  /* 0x000000250b007224 */ /* 0x040fe200078e02ff */
[----:B------:R-:W-:Y:S02]  /*7cf0*/  ISETP.LT.AND P4, PT, R11, UR11, !P0 ;  /* 0x0000000b0b007c0c */ /* 0x000fe4000c781270 */
[----:B------:R-:W-:Y:S01]  /*7d00*/  LEA.HI.X.SX32 R11, R31, R35, 0x1, P6 ;  /* 0x000000231f0b7211 */ /* 0x000fe200030f0eff */
[----:B----4-:R0:W-:Y:S01]  /*7d10*/  @P3 STG.E.U16 desc[UR8][R2.64], R42 ;  /* 0x0000002a02003986 */ /* 0x0101e2000c101508 */
[C---:B------:R-:W-:Y:S01]  /*7d20*/  ISETP.LT.AND P2, PT, R29.reuse, UR11, !P0 ;  /* 0x0000000b1d007c0c */ /* 0x040fe2000c741270 */
[----:B------:R-:W-:Y:S01]  /*7d30*/  IMAD R29, R29, R37, RZ ;  /* 0x000000251d1d7224 */ /* 0x000fe200078e02ff */
[----:B-1----:R-:W-:Y:S01]  /*7d40*/  LEA R4, P3, R0, R33, 0x1 ;  /* 0x0000002100047211 */ /* 0x002fe200078608ff */
[----:B-----5:R1:W-:Y:S01]  /*7d50*/  @P5 STG.E.U16 desc[UR8][R10.64], R50 ;  /* 0x000000320a005986 */ /* 0x0203e2000c101508 */
[C---:B------:R-:W-:Y:S01]  /*7d60*/  ISETP.LT.AND P5, PT, R28.reuse, UR11, !P0 ;  /* 0x0000000b1c007c0c */ /* 0x040fe2000c7a1270 */
[----:B------:R-:W-:Y:S01]  /*7d70*/  IMAD R28, R28, R37, RZ ;  /* 0x000000251c1c7224 */ /* 0x000fe200078e02ff */
[----:B------:R-:W-:Y:S01]  /*7d80*/  LEA.HI.X.SX32 R5, R0, R35, 0x1, P3 ;  /* 0x0000002300057211 */ /* 0x000fe200018f0eff */
[----:B------:R-:W-:Y:S01]  /*7d90*/  IMAD R0, R37, 0x4, R30 ;  /* 0x0000000425007824 */ /* 0x000fe200078e021e */
[----:B--2---:R-:W-:-:S02]  /*7da0*/  LEA R6, P6, R29, R33, 0x1 ;  /* 0x000000211d067211 */ /* 0x004fc400078c08ff */
[----:B------:R-:W-:Y:S01]  /*7db0*/  PRMT R38, R38, 0x7632, R38 ;  /* 0x0000763226267816 */ /* 0x000fe20000000026 */
[----:B------:R2:W-:Y:S01]  /*7dc0*/  @P4 STG.E.U16 desc[UR8][R4.64], R44 ;  /* 0x0000002c04004986 */ /* 0x0005e2000c101508 */
[----:B------:R-:W-:Y:S02]  /*7dd0*/  LEA.HI.X.SX32 R7, R29, R35, 0x1, P6 ;  /* 0x000000231d077211 */ /* 0x000fe400030f0eff */
[C---:B------:R-:W-:Y:S01]  /*7de0*/  ISETP.LT.AND P4, PT, R27.reuse, UR11, !P0 ;  /* 0x0000000b1b007c0c */ /* 0x040fe2000c781270 */
[----:B------:R-:W-:Y:S01]  /*7df0*/  IMAD R27, R27, R37, RZ ;  /* 0x000000251b1b7224 */ /* 0x000fe200078e02ff */
[----:B0-----:R-:W-:Y:S01]  /*7e00*/  LEA R2, P6, R28, R33, 0x1 ;  /* 0x000000211c027211 */ /* 0x001fe200078c08ff */
[----:B------:R0:W-:Y:S01]  /*7e10*/  @P2 STG.E.U16 desc[UR8][R6.64], R52 ;  /* 0x0000003406002986 */ /* 0x0001e2000c101508 */
[C---:B------:R-:W-:Y:S01]  /*7e20*/  ISETP.LT.AND P2, PT, R26.reuse, UR11, !P0 ;  /* 0x0000000b1a007c0c */ /* 0x040fe2000c741270 */
[----:B------:R-:W-:Y:S01]  /*7e30*/  IMAD R26, R26, R37, RZ ;  /* 0x000000251a1a7224 */ /* 0x000fe200078e02ff */
[----:B------:R-:W-:Y:S01]  /*7e40*/  LEA.HI.X.SX32 R3, R28, R35, 0x1, P6 ;  /* 0x000000231c037211 */ /* 0x000fe200030f0eff */
[----:B-1----:R-:W-:Y:S01]  /*7e50*/  IMAD R10, R37, 0x4, R0 ;  /* 0x00000004250a7824 */ /* 0x002fe200078e0200 */
[----:B------:R-:W-:-:S02]  /*7e60*/  LEA R8, P6, R27, R33, 0x1 ;  /* 0x000000211b087211 */ /* 0x000fc400078c08ff */
[----:B------:R-:W-:Y:S01]  /*7e70*/  PRMT R46, R46, 0x7632, R46 ;  /* 0x000076322e2e7816 */ /* 0x000fe2000000002e */
[----:B------:R1:W-:Y:S01]  /*7e80*/  @P5 STG.E.U16 desc[UR8][R2.64], R38 ;  /* 0x0000002602005986 */ /* 0x0003e2000c101508 */
[----:B------:R-:W-:Y:S02]  /*7e90*/  LEA.HI.X.SX32 R9, R27, R35, 0x1, P6 ;  /* 0x000000231b097211 */ /* 0x000fe400030f0eff */
[C---:B------:R-:W-:Y:S01]  /*7ea0*/  ISETP.LT.AND P5, PT, R25.reuse, UR11, !P0 ;  /* 0x0000000b19007c0c */ /* 0x040fe2000c7a1270 */
[----:B------:R-:W-:Y:S01]  /*7eb0*/  IMAD R25, R25, R37, RZ ;  /* 0x0000002519197224 */ /* 0x000fe200078e02ff */
[----:B--2---:R-:W-:Y:S01]  /*7ec0*/  LEA R4, P6, R26, R33, 0x1 ;  /* 0x000000211a047211 */ /* 0x004fe200078c08ff */
[----:B------:R2:W-:Y:S01]  /*7ed0*/  @P4 STG.E.U16 desc[UR8][R8.64], R46 ;  /* 0x0000002e08004986 */ /* 0x0005e2000c101508 */
[----:B------:R-:W-:Y:S02]  /*7ee0*/  PRMT R40, R40, 0x7632, R40 ;  /* 0x0000763228287816 */ /* 0x000fe40000000028 */
[----:B------:R-:W-:-:S02]  /*7ef0*/  LEA.HI.X.SX32 R5, R26, R35, 0x1, P6 ;  /* 0x000000231a057211 */ /* 0x000fc400030f0eff */
[C---:B------:R-:W-:Y:S01]  /*7f00*/  ISETP.LT.AND P4, PT, R24.reuse, UR11, !P0 ;  /* 0x0000000b18007c0c */ /* 0x040fe2000c781270 */
[----:B------:R-:W-:Y:S01]  /*7f10*/  IMAD R24, R24, R37, RZ ;  /* 0x0000002518187224 */ /* 0x000fe200078e02ff */
[C---:B0-----:R-:W-:Y:S01]  /*7f20*/  LEA R6, P6, R25.reuse, R33, 0x1 ;  /* 0x0000002119067211 */ /* 0x041fe200078c08ff */
[----:B------:R-:W-:Y:S01]  /*7f30*/  @P2 STG.E.U16 desc[UR8][R4.64], R40 ;  /* 0x0000002804002986 */ /* 0x000fe2000c101508 */
[----:B-1----:R-:W-:Y:S02]  /*7f40*/  PRMT R3, R48, 0x7632, R3 ;  /* 0x0000763230037816 */ /* 0x002fe40000000003 */
[----:B------:R-:W-:Y:S02]  /*7f50*/  LEA.HI.X.SX32 R7, R25, R35, 0x1, P6 ;  /* 0x0000002319077211 */ /* 0x000fe400030f0eff */
[C---:B------:R-:W-:Y:S01]  /*7f60*/  ISETP.LT.AND P6, PT, R23.reuse, UR11, !P0 ;  /* 0x0000000b17007c0c */ /* 0x040fe2000c7c1270 */
[----:B------:R-:W-:Y:S01]  /*7f70*/  IMAD R23, R23, R37, RZ ;  /* 0x0000002517177224 */ /* 0x000fe200078e02ff */
[----:B------:R-:W-:Y:S01]  /*7f80*/  LEA R2, P2, R24, R33, 0x1 ;  /* 0x0000002118027211 */ /* 0x000fe200078408ff */
[----:B------:R0:W-:Y:S01]  /*7f90*/  @P5 STG.E.U16 desc[UR8][R6.64], R3 ;  /* 0x0000000306005986 */ /* 0x0001e2000c101508 */
[----:B------:R-:W-:-:S02]  /*7fa0*/  PRMT R42, R42, 0x7632, R42 ;  /* 0x000076322a2a7816 */ /* 0x000fc4000000002a */
[C---:B--2---:R-:W-:Y:S02]  /*7fb0*/  LEA R8, P5, R23.reuse, R33, 0x1 ;  /* 0x0000002117087211 */ /* 0x044fe400078a08ff */
[----:B------:R-:W-:Y:S02]  /*7fc0*/  PRMT R50, R50, 0x7632, R50 ;  /* 0x0000763232327816 */ /* 0x000fe40000000032 */
[----:B------:R-:W-:Y:S02]  /*7fd0*/  LEA.HI.X.SX32 R9, R23, R35, 0x1, P5 ;  /* 0x0000002317097211 */ /* 0x000fe400028f0eff */
[C---:B------:R-:W-:Y:S01]  /*7fe0*/  ISETP.LT.AND P5, PT, R21.reuse, UR11, !P0 ;  /* 0x0000000b15007c0c */ /* 0x040fe2000c7a1270 */
[----:B------:R-:W-:Y:S01]  /*7ff0*/  IMAD R21, R21, R37, RZ ;  /* 0x0000002515157224 */ /* 0x000fe200078e02ff */
[----:B------:R-:W-:Y:S02]  /*8000*/  PRMT R44, R44, 0x7632, R44 ;  /* 0x000076322c2c7816 */ /* 0x000fe4000000002c */
[----:B0-----:R-:W-:-:S02]  /*8010*/  LEA.HI.X.SX32 R3, R24, R35, 0x1, P2 ;  /* 0x0000002318037211 */ /* 0x001fc400010f0eff */
[C---:B------:R-:W-:Y:S01]  /*8020*/  ISETP.LT.AND P2, PT, R22.reuse, UR11, !P0 ;  /* 0x0000000b16007c0c */ /* 0x040fe2000c741270 */
[----:B------:R-:W-:Y:S01]  /*8030*/  IMAD R22, R22, R37, RZ ;  /* 0x0000002516167224 */ /* 0x000fe200078e02ff */
[----:B------:R-:W-:Y:S01]  /*8040*/  PRMT R52, R52, 0x7632, R52 ;  /* 0x0000763234347816 */ /* 0x000fe20000000034 */
[----:B------:R0:W-:Y:S01]  /*8050*/  @P4 STG.E.U16 desc[UR8][R2.64], R42 ;  /* 0x0000002a02004986 */ /* 0x0001e2000c101508 */
[----:B------:R-:W-:Y:S02]  /*8060*/  ISETP.LT.AND P3, PT, R12, UR11, !P0 ;  /* 0x0000000b0c007c0c */ /* 0x000fe4000c761270 */
[CC--:B------:R-:W-:Y:S01]  /*8070*/  LEA R4, P4, R22.reuse, R33.reuse, 0x1 ;  /* 0x0000002116047211 */ /* 0x0c0fe200078808ff */
[----:B------:R1:W-:Y:S01]  /*8080*/  @P6 STG.E.U16 desc[UR8][R8.64], R50 ;  /* 0x0000003208006986 */ /* 0x0003e2000c101508 */
[----:B------:R-:W-:Y:S02]  /*8090*/  LEA R6, P6, R21, R33, 0x1 ;  /* 0x0000002115067211 */ /* 0x000fe400078c08ff */
[----:B------:R-:W-:-:S02]  /*80a0*/  LEA.HI.X.SX32 R5, R22, R35, 0x1, P4 ;  /* 0x0000002316057211 */ /* 0x000fc400020f0eff */
[----:B------:R-:W-:Y:S02]  /*80b0*/  ISETP.LT.AND P4, PT, R20, UR11, !P0 ;  /* 0x0000000b14007c0c */ /* 0x000fe4000c781270 */
[----:B------:R-:W-:Y:S01]  /*80c0*/  LEA.HI.X.SX32 R7, R21, R35, 0x1, P6 ;  /* 0x0000002315077211 */ /* 0x000fe200030f0eff */
[----:B------:R2:W-:Y:S01]  /*80d0*/  @P2 STG.E.U16 desc[UR8][R4.64], R44 ;  /* 0x0000002c04002986 */ /* 0x0005e2000c101508 */
[C---:B0-----:R-:W-:Y:S02]  /*80e0*/  LEA R2, P2, R30.reuse, R33, 0x1 ;  /* 0x000000211e027211 */ /* 0x041fe400078408ff */
[----:B------:R-:W-:Y:S01]  /*80f0*/  ISETP.LT.AND P6, PT, R19, UR11, !P0 ;  /* 0x0000000b13007c0c */ /* 0x000fe2000c7c1270 */
[----:B------:R0:W-:Y:S01]  /*8100*/  @P5 STG.E.U16 desc[UR8][R6.64], R52 ;  /* 0x0000003406005986 */ /* 0x0001e2000c101508 */
[----:B------:R-:W-:Y:S02]  /*8110*/  LEA.HI.X.SX32 R3, R30, R35, 0x1, P2 ;  /* 0x000000231e037211 */ /* 0x000fe400010f0eff */
[----:B-1----:R-:W-:-:S02]  /*8120*/  LEA R8, P5, R0, R33, 0x1 ;  /* 0x0000002100087211 */ /* 0x002fc400078a08ff */
[----:B------:R-:W-:Y:S01]  /*8130*/  ISETP.LT.AND P2, PT, R18, UR11, !P0 ;  /* 0x0000000b12007c0c */ /* 0x000fe2000c741270 */
[----:B------:R1:W-:Y:S01]  /*8140*/  @P4 STG.E.U16 desc[UR8][R2.64], R39 ;  /* 0x0000002702004986 */ /* 0x0003e2000c101508 */
[----:B------:R-:W-:Y:S01]  /*8150*/  LEA.HI.X.SX32 R9, R0, R35, 0x1, P5 ;  /* 0x0000002300097211 */ /* 0x000fe200028f0eff */
[----:B------:R-:W-:Y:S01]  /*8160*/  IMAD R0, R37, 0x4, R10 ;  /* 0x0000000425007824 */ /* 0x000fe200078e020a */
[C---:B--2---:R-:W-:Y:S02]  /*8170*/  LEA R4, P4, R10.reuse, R33, 0x1 ;  /* 0x000000210a047211 */ /* 0x044fe400078808ff */
[----:B------:R-:W-:Y:S01]  /*8180*/  ISETP.LT.AND P5, PT, R17, UR11, !P0 ;  /* 0x0000000b11007c0c */ /* 0x000fe2000c7a1270 */
[----:B------:R2:W-:Y:S01]  /*8190*/  @P6 STG.E.U16 desc[UR8][R8.64], R47 ;  /* 0x0000002f08006986 */ /* 0x0005e2000c101508 */
[----:B------:R-:W-:Y:S01]  /*81a0*/  LEA.HI.X.SX32 R5, R10, R35, 0x1, P4 ;  /* 0x000000230a057211 */ /* 0x000fe200020f0eff */
[----:B------:R-:W-:Y:S01]  /*81b0*/  IMAD R10, R37, 0x4, R0 ;  /* 0x00000004250a7824 */ /* 0x000fe200078e0200 */
[----:B0-----:R-:W-:-:S02]  /*81c0*/  LEA R6, P6, R0, R33, 0x1 ;  /* 0x0000002100067211 */ /* 0x001fc400078c08ff */
[----:B------:R-:W-:Y:S01]  /*81d0*/  ISETP.LT.AND P4, PT, R57, UR11, !P0 ;  /* 0x0000000b39007c0c */ /* 0x000fe2000c781270 */
[----:B------:R0:W-:Y:S01]  /*81e0*/  @P2 STG.E.U16 desc[UR8][R4.64], R41 ;  /* 0x0000002904002986 */ /* 0x0001e2000c101508 */
[----:B------:R-:W-:Y:S01]  /*81f0*/  LEA.HI.X.SX32 R7, R0, R35, 0x1, P6 ;  /* 0x0000002300077211 */ /* 0x000fe200030f0eff */
[C---:B------:R-:W-:Y:S01]  /*8200*/  IMAD R0, R37.reuse, 0x4, R10 ;  /* 0x0000000425007824 */ /* 0x040fe200078e020a */
[----:B-1----:R-:W-:Y:S02]  /*8210*/  LEA R2, P2, R10, R33, 0x1 ;  /* 0x000000210a027211 */ /* 0x002fe400078408ff */
[----:B------:R-:W-:Y:S01]  /*8220*/  ISETP.LT.AND P6, PT, R56, UR11, !P0 ;  /* 0x0000000b38007c0c */ /* 0x000fe2000c7c1270 */
[----:B------:R1:W-:Y:S01]  /*8230*/  @P5 STG.E.U16 desc[UR8][R6.64], R49 ;  /* 0x0000003106005986 */ /* 0x0003e2000c101508 */
[----:B------:R-:W-:Y:S01]  /*8240*/  LEA.HI.X.SX32 R3, R10, R35, 0x1, P2 ;  /* 0x000000230a037211 */ /* 0x000fe200010f0eff */
[----:B------:R-:W-:Y:S01]  /*8250*/  IMAD R10, R37, 0x4, R0 ;  /* 0x00000004250a7824 */ /* 0x000fe200078e0200 */
[----:B--2---:R-:W-:-:S02]  /*8260*/  LEA R8, P5, R0, R33, 0x1 ;  /* 0x0000002100087211 */ /* 0x004fc400078a08ff */
[----:B------:R-:W-:Y:S01]  /*8270*/  ISETP.LT.AND P2, PT, R55, UR11, !P0 ;  /* 0x0000000b37007c0c */ /* 0x000fe2000c741270 */
[----:B------:R2:W-:Y:S01]  /*8280*/  @P4 STG.E.U16 desc[UR8][R2.64], R43 ;  /* 0x0000002b02004986 */ /* 0x0005e2000c101508 */
[----:B------:R-:W-:Y:S01]  /*8290*/  LEA.HI.X.SX32 R9, R0, R35, 0x1, P5 ;  /* 0x0000002300097211 */ /* 0x000fe200028f0eff */
[C---:B------:R-:W-:Y:S01]  /*82a0*/  IMAD R0, R37.reuse, 0x4, R10 ;  /* 0x0000000425007824 */ /* 0x040fe200078e020a */
[----:B0-----:R-:W-:Y:S02]  /*82b0*/  LEA R4, P4, R10, R33, 0x1 ;  /* 0x000000210a047211 */ /* 0x001fe400078808ff */
[----:B------:R-:W-:Y:S01]  /*82c0*/  ISETP.LT.AND P5, PT, R54, UR11, !P0 ;  /* 0x0000000b36007c0c */ /* 0x000fe2000c7a1270 */
[----:B------:R0:W-:Y:S01]  /*82d0*/  @P6 STG.E.U16 desc[UR8][R8.64], R51 ;  /* 0x0000003308006986 */ /* 0x0001e2000c101508 */
[----:B------:R-:W-:Y:S01]  /*82e0*/  LEA.HI.X.SX32 R5, R10, R35, 0x1, P4 ;  /* 0x000000230a057211 */ /* 0x000fe200020f0eff */
[----:B------:R-:W-:Y:S01]  /*82f0*/  IMAD R10, R37, 0x4, R0 ;  /* 0x00000004250a7824 */ /* 0x000fe200078e0200 */
[----:B-1----:R-:W-:-:S02]  /*8300*/  LEA R6, P6, R0, R33, 0x1 ;  /* 0x0000002100067211 */ /* 0x002fc400078c08ff */
[----:B------:R-:W-:Y:S01]  /*8310*/  ISETP.LT.AND P4, PT, R34, UR11, !P0 ;  /* 0x0000000b22007c0c */ /* 0x000fe2000c781270 */
[----:B------:R1:W-:Y:S01]  /*8320*/  @P2 STG.E.U16 desc[UR8][R4.64], R45 ;  /* 0x0000002d04002986 */ /* 0x0003e2000c101508 */
[----:B------:R-:W-:Y:S01]  /*8330*/  LEA.HI.X.SX32 R7, R0, R35, 0x1, P6 ;  /* 0x0000002300077211 */ /* 0x000fe200030f0eff */
[C---:B------:R-:W-:Y:S01]  /*8340*/  IMAD R0, R37.reuse, 0x4, R10 ;  /* 0x0000000425007824 */ /* 0x040fe200078e020a */
[----:B--2---:R-:W-:Y:S02]  /*8350*/  LEA R2, P6, R10, R33, 0x1 ;  /* 0x000000210a027211 */ /* 0x004fe400078c08ff */
[----:B------:R-:W-:Y:S01]  /*8360*/  ISETP.LT.AND P2, PT, R36, UR11, !P0 ;  /* 0x0000000b24007c0c */ /* 0x000fe2000c741270 */
[----:B------:R-:W-:Y:S01]  /*8370*/  IMAD R11, R37, 0x4, R0 ;  /* 0x00000004250b7824 */ /* 0x000fe200078e0200 */
[----:B------:R-:W-:Y:S01]  /*8380*/  LEA.HI.X.SX32 R3, R10, R35, 0x1, P6 ;  /* 0x000000230a037211 */ /* 0x000fe200030f0eff */
[----:B------:R2:W-:Y:S01]  /*8390*/  @P5 STG.E.U16 desc[UR8][R6.64], R53 ;  /* 0x0000003506005986 */ /* 0x0005e2000c101508 */
[----:B0-----:R-:W-:-:S02]  /*83a0*/  LEA R8, P6, R0, R33, 0x1 ;  /* 0x0000002100087211 */ /* 0x001fc400078c08ff */
[----:B------:R-:W-:Y:S02]  /*83b0*/  PRMT R39, R39, 0x7632, R39 ;  /* 0x0000763227277816 */ /* 0x000fe40000000027 */
[----:B------:R-:W-:Y:S01]  /*83c0*/  LEA.HI.X.SX32 R9, R0, R35, 0x1, P6 ;  /* 0x0000002300097211 */ /* 0x000fe200030f0eff */
[----:B------:R-:W-:Y:S01]  /*83d0*/  IMAD R0, R37, 0x4, R11 ;  /* 0x0000000425007824 */ /* 0x000fe200078e020b */
[----:B------:R-:W-:Y:S02]  /*83e0*/  ISETP.LT.AND P5, PT, R16, UR11, !P0 ;  /* 0x0000000b10007c0c */ /* 0x000fe4000c7a1270 */
[----:B------:R-:W-:Y:S01]  /*83f0*/  PRMT R47, R47, 0x7632, R47 ;  /* 0x000076322f2f7816 */ /* 0x000fe2000000002f */
[----:B------:R-:W-:Y:S01]  /*8400*/  IMAD R12, R37, 0x4, R0 ;  /* 0x00000004250c7824 */ /* 0x000fe200078e0200 */
[----:B------:R-:W-:Y:S01]  /*8410*/  @P2 STG.E.U16 desc[UR8][R2.64], R39 ;  /* 0x0000002702002986 */ /* 0x000fe2000c101508 */
[-C--:B-1----:R-:W-:Y:S02]  /*8420*/  LEA R4, P2, R11, R33.reuse, 0x1 ;  /* 0x000000210b047211 */ /* 0x082fe400078408ff */
[----:B------:R-:W-:Y:S01]  /*8430*/  IMAD R16, R37, 0x4, R12 ;  /* 0x0000000425107824 */ /* 0x000fe200078e020c */
[----:B------:R0:W-:Y:S01]  /*8440*/  @P4 STG.E.U16 desc[UR8][R8.64], R47 ;  /* 0x0000002f08004986 */ /* 0x0001e2000c101508 */
[----:B--2---:R-:W-:-:S02]  /*8450*/  LEA R6, P4, R0, R33, 0x1 ;  /* 0x0000002100067211 */ /* 0x004fc400078808ff */
[----:B------:R-:W-:Y:S01]  /*8460*/  IMAD R17, R37, 0x4, R16 ;  /* 0x0000000425117824 */ /* 0x000fe200078e0210 */
[-C--:B------:R-:W-:Y:S02]  /*8470*/  LEA.HI.X.SX32 R5, R11, R35.reuse, 0x1, P2 ;  /* 0x000000230b057211 */ /* 0x080fe400010f0eff */
[----:B------:R-:W-:Y:S01]  /*8480*/  LEA.HI.X.SX32 R7, R0, R35, 0x1, P4 ;  /* 0x0000002300077211 */ /* 0x000fe200020f0eff */
[----:B------:R-:W-:Y:S01]  /*8490*/  IMAD R0, R37, 0x4, R17 ;  /* 0x0000000425007824 */ /* 0x000fe200078e0211 */
[----:B------:R-:W-:Y:S02]  /*84a0*/  ISETP.LT.AND P4, PT, R15, UR11, !P0 ;  /* 0x0000000b0f007c0c */ /* 0x000fe4000c781270 */
[CC--:B------:R-:W-:Y:S02]  /*84b0*/  LEA R10, P6, R12.reuse, R33.reuse, 0x1 ;  /* 0x000000210c0a7211 */ /* 0x0c0fe400078c08ff */
[----:B0-----:R-:W-:Y:S02]  /*84c0*/  LEA R8, P2, R17, R33, 0x1 ;  /* 0x0000002111087211 */ /* 0x001fe400078408ff */
[----:B------:R-:W-:-:S02]  /*84d0*/  LEA.HI.X.SX32 R11, R12, R35, 0x1, P6 ;  /* 0x000000230c0b7211 */ /* 0x000fc400030f0eff */
[----:B------:R-:W-:Y:S02]  /*84e0*/  LEA.HI.X.SX32 R9, R17, R35, 0x1, P2 ;  /* 0x0000002311097211 */ /* 0x000fe400010f0eff */
[----:B------:R-:W-:Y:S02]  /*84f0*/  ISETP.LT.AND P2, PT, R14, UR11, !P0 ;  /* 0x0000000b0e007c0c */ /* 0x000fe4000c741270 */
[----:B------:R-:W-:Y:S02]  /*8500*/  ISETP.LT.AND P0, PT, R13, UR11, !P0 ;  /* 0x0000000b0d007c0c */ /* 0x000fe4000c701270 */
[----:B------:R-:W-:Y:S02]  /*8510*/  LEA R2, P6, R16, R33, 0x1 ;  /* 0x0000002110027211 */ /* 0x000fe400078c08ff */
[----:B------:R-:W-:Y:S02]  /*8520*/  PRMT R41, R41, 0x7632, R41 ;  /* 0x0000763229297816 */ /* 0x000fe40000000029 */
[----:B------:R-:W-:-:S02]  /*8530*/  PRMT R49, R49, 0x7632, R49 ;  /* 0x0000763231317816 */ /* 0x000fc40000000031 */
[----:B------:R-:W-:Y:S01]  /*8540*/  PRMT R43, R43, 0x7632, R43 ;  /* 0x000076322b2b7816 */ /* 0x000fe2000000002b */
[----:B------:R0:W-:Y:S01]  /*8550*/  @P5 STG.E.U16 desc[UR8][R4.64], R41 ;  /* 0x0000002904005986 */ /* 0x0001e2000c101508 */
[----:B------:R-:W-:Y:S02]  /*8560*/  LEA.HI.X.SX32 R3, R16, R35, 0x1, P6 ;  /* 0x0000002310037211 */ /* 0x000fe400030f0eff */
[----:B------:R-:W-:Y:S01]  /*8570*/  PRMT R51, R51, 0x7632, R51 ;  /* 0x0000763233337816 */ /* 0x000fe20000000033 */
[----:B------:R0:W-:Y:S01]  /*8580*/  @P4 STG.E.U16 desc[UR8][R6.64], R49 ;  /* 0x0000003106004986 */ /* 0x0001e2000c101508 */
[----:B------:R-:W-:Y:S02]  /*8590*/  PRMT R45, R45, 0x7632, R45 ;  /* 0x000076322d2d7816 */ /* 0x000fe4000000002d */
[C---:B------:R-:W-:Y:S01]  /*85a0*/  LEA R12, P6, R0.reuse, R33, 0x1 ;  /* 0x00000021000c7211 */ /* 0x040fe200078c08ff */
[----:B------:R0:W-:Y:S03]  /*85b0*/  @P3 STG.E.U16 desc[UR8][R10.64], R43 ;  /* 0x0000002b0a003986 */ /* 0x0001e6000c101508 */
[----:B------:R-:W-:Y:S01]  /*85c0*/  LEA.HI.X.SX32 R13, R0, R35, 0x1, P6 ;  /* 0x00000023000d7211 */ /* 0x000fe200030f0eff */
[----:B------:R0:W-:Y:S04]  /*85d0*/  @P2 STG.E.U16 desc[UR8][R2.64], R51 ;  /* 0x0000003302002986 */ /* 0x0001e8000c101508 */
[----:B------:R0:W-:Y:S01]  /*85e0*/  @P1 STG.E.U16 desc[UR8][R8.64], R45 ;  /* 0x0000002d08001986 */ /* 0x0001e2000c101508 */
[----:B------:R-:W-:Y:S05]  /*85f0*/  @!P0 EXIT ;  /* 0x000000000000894d */ /* 0x000fea0003800000 */
[----:B0-----:R-:W-:-:S05]  /*8600*/  PRMT R6, R53, 0x7632, R6 ;  /* 0x0000763235067816 */ /* 0x001fca0000000006 */
[----:B------:R-:W-:Y:S01]  /*8610*/  STG.E.U16 desc[UR8][R12.64], R6 ;  /* 0x000000060c007986 */ /* 0x000fe2000c101508 */
[----:B------:R-:W-:Y:S05]  /*8620*/  EXIT ;  /* 0x000000000000794d */ /* 0x000fea0003800000 */
.L_x_3:
[----:B------:R-:W-:-:S00]  /*8630*/  BRA `(.L_x_3) ;  /* 0xfffffffc00fc7947 */ /* 0x000fc0000383ffff */
[----:B------:R-:W-:-:S00]  /*8640*/  NOP ;  /* 0x0000000000007918 */ /* 0x000fc00000000000 */
        /* <DEDUP_REMOVED lines=11> */
.L_x_4:


//--------------------- .nv.shared.matmul_kernel  --------------------------
	.section	.nv.shared.matmul_kernel,"aw",@nobits
	.sectionflags	@""
	.align	16
	.zero		1024


//--------------------- .nv.shared.reserved.0     --------------------------
	.section	.nv.shared.reserved.0,"aw",@nobits
	.weak		__nv_reservedSMEM_offset_0_alias
	.size		__nv_reservedSMEM_offset_0_alias, 0, 0
	.other		__nv_reservedSMEM_offset_0_alias,@"STO_CUDA_RESERVED_SHARED STV_DEFAULT"
__nv_reservedSMEM_offset_0_alias:
	.zero		0


//--------------------- .nv.constant0.matmul_kernel --------------------------
	.section	.nv.constant0.matmul_kernel,"a",@progbits
	.sectionflags	@""
	.align	4
.nv.constant0.matmul_kernel:
	.zero		608


//--------------------- SYMBOLS --------------------------

	.type		.nv.reservedSmem.offset0,@object
	.size		.nv.reservedSmem.offset0,0x4
